	.target	sm_100a

	.elftype	@"ET_EXEC"


//--------------------- .note.nv.tkinfo           --------------------------
	.section	.note.nv.tkinfo,"",@"SHT_NOTE"
	.sectionflags	@"SHF_NOTE_NV_TKINFO"
	.tkinfo
        /*0018*/ 	.word	0x00000002
        /*0030*/ 	.string	""
        /*0030*/ 	.string	"ptxas"
        /*0030*/ 	.string	"Cuda compilation tools, release 13.0, V13.0.88"
        /*0030*/ 	.string	"Build cuda_13.0.r13.0/compiler.36424714_0"
        /*0030*/ 	.string	"-arch sm_100a -m 64 "



//--------------------- .note.nv.cuinfo           --------------------------
	.section	.note.nv.cuinfo,"",@"SHT_NOTE"
	.sectionflags	@"SHF_NOTE_NV_CUINFO"
        /*0018*/ 	.short	0x0002
        /*001a*/ 	.short	0x0064
        /*001c*/ 	.short	0x0082
	.zero		2


//--------------------- .nv.info                  --------------------------
	.section	.nv.info,"",@"SHT_CUDA_INFO"
	.align	4


	//----- nvinfo : EIATTR_REGCOUNT
	.align		4
        /*0000*/ 	.byte	0x04, 0x2f
        /*0002*/ 	.short	(.L_19 - .L_18)
	.align		4
.L_18:
        /*0004*/ 	.word	index@(_ZN7cutlass13device_kernelINS_4gemm6kernel13GemmUniversalIN4cute5tupleIJiiiiEEENS1_10collective13CollectiveMmaINS1_41MainloopSm100TmaUmmaWarpSpecializedSparseILi13ELi2ELi2ENS5_IJNS4_1CILi2EEENSA_ILi1EEESC_EEEEENS5_IJNSA_ILi256EEENSA_ILi64EEENSA_ILi128EEEEEENS_12float_e4m3_tENS5_IJNS4_6LayoutINS5_IJiNS5_IJSB_iEEEiEEENS5_IJlNS5_IJSC_SB_EEElEEEEENSK_INS5_IJNS5_IJSH_iEEESQ_iEEENS5_IJNS5_IJSH_NSA_ILi16384EEEEEENS5_IJSC_lEEElEEEEEEEESJ_NS5_IJlSC_lEEENS4_8TiledMMAINS4_8MMA_AtomIJNS4_32SM100_MMA_F8F6F4_2x1SM_SS_SPARSEISJ_SJ_fLi256ELi64ELNS4_4UMMA5MajorE0ELS13_0ELNS12_7ScaleInE0ELS14_0EEEEEENSK_INS5_IJSC_SC_SC_EEENS5_IJNSA_ILi0EEES18_S18_EEEEENS5_IJNS4_10UnderscoreES1B_S1B_EEEEENS4_18SM100_TMA_2SM_LOADENS4_14ComposedLayoutINS4_7SwizzleILi2ELi4ELi3EEENS4_25smem_sparse_ptr_flag_bitsILi2ELi8EEENSK_INS5_IJNS5_IJSC_NSA_ILi8EEEEEENS5_IJSB_SG_EEEEEENS5_IJNS5_IJS18_SH_EEESN_EEEEEEEvNS4_8identityES1E_NS1F_INS1G_ILi3ELi4ELi3EEENS4_18smem_ptr_flag_bitsILi8EEENSK_INS5_IJS1K_SH_EEENS5_IJSH_SC_EEEEEEEvS1S_EENS_8epilogue10collective18CollectiveEpilogueINS21_23Sm100TmaWarpSpecializedILi4ELi2ELi16ELb1ELb0EEEJNS5_IJSH_SG_SH_EEENS5_IJNSK_ISH_SC_EENSK_INSA_ILi16EEESC_EEEEEfNS5_IJSC_llEEEfS2B_NS21_6fusion15FusionCallbacksIS25_NS2C_17LinearCombinationIffffLNS_15FloatRoundStyleE2EEES26_S2A_JEEENS4_5SM1004TMEM4LOAD26SM100_TMEM_LOAD_32dp32b16xENS4_13SM90_TMA_LOADENS1F_INS1G_ILi2ELi5ELi2EEENS1U_ILi32EEENSK_INS5_IJNSA_ILi32EEENSA_ILi4EEEEEENS5_IJSC_S2P_EEEEEEENS4_39AutoVectorizingCopyWithAssumedAlignmentILi128EEENS4_14SM90_TMA_STOREES2U_S2W_S2W_EEEvvEEEEvNT_6ParamsE)
        /*0008*/ 	.word	0x00000055


	//----- nvinfo : EIATTR_FRAME_SIZE
	.align		4
.L_19:
        /*000c*/ 	.byte	0x04, 0x11
        /*000e*/ 	.short	(.L_21 - .L_20)
	.align		4
.L_20:
        /*0010*/ 	.word	index@($__internal_2_$__cuda_sm10x_tcgen05_guardrail_trap_unallocated_columns_being_dealloced)
        /*0014*/ 	.word	0x00000000


	//----- nvinfo : EIATTR_FRAME_SIZE
	.align		4
.L_21:
        /*0018*/ 	.byte	0x04, 0x11
        /*001a*/ 	.short	(.L_23 - .L_22)
	.align		4
.L_22:
        /*001c*/ 	.word	index@($__internal_1_$__cuda_sm10x_tcgen05_guardrail_trap_phase_invalid_during_alloc)
        /*0020*/ 	.word	0x00000000


	//----- nvinfo : EIATTR_FRAME_SIZE
	.align		4
.L_23:
        /*0024*/ 	.byte	0x04, 0x11
        /*0026*/ 	.short	(.L_25 - .L_24)
	.align		4
.L_24:
        /*0028*/ 	.word	index@($__internal_0_$__cuda_sm10x_tcgen05_guardrail_trap_col_being_dealloced_not_returned_by_alloc)
        /*002c*/ 	.word	0x00000000


	//----- nvinfo : EIATTR_FRAME_SIZE
	.align		4
.L_25:
        /*0030*/ 	.byte	0x04, 0x11
        /*0032*/ 	.short	(.L_27 - .L_26)
	.align		4
.L_26:
        /*0034*/ 	.word	index@(_ZN7cutlass13device_kernelINS_4gemm6kernel13GemmUniversalIN4cute5tupleIJiiiiEEENS1_10collective13CollectiveMmaINS1_41MainloopSm100TmaUmmaWarpSpecializedSparseILi13ELi2ELi2ENS5_IJNS4_1CILi2EEENSA_ILi1EEESC_EEEEENS5_IJNSA_ILi256EEENSA_ILi64EEENSA_ILi128EEEEEENS_12float_e4m3_tENS5_IJNS4_6LayoutINS5_IJiNS5_IJSB_iEEEiEEENS5_IJlNS5_IJSC_SB_EEElEEEEENSK_INS5_IJNS5_IJSH_iEEESQ_iEEENS5_IJNS5_IJSH_NSA_ILi16384EEEEEENS5_IJSC_lEEElEEEEEEEESJ_NS5_IJlSC_lEEENS4_8TiledMMAINS4_8MMA_AtomIJNS4_32SM100_MMA_F8F6F4_2x1SM_SS_SPARSEISJ_SJ_fLi256ELi64ELNS4_4UMMA5MajorE0ELS13_0ELNS12_7ScaleInE0ELS14_0EEEEEENSK_INS5_IJSC_SC_SC_EEENS5_IJNSA_ILi0EEES18_S18_EEEEENS5_IJNS4_10UnderscoreES1B_S1B_EEEEENS4_18SM100_TMA_2SM_LOADENS4_14ComposedLayoutINS4_7SwizzleILi2ELi4ELi3EEENS4_25smem_sparse_ptr_flag_bitsILi2ELi8EEENSK_INS5_IJNS5_IJSC_NSA_ILi8EEEEEENS5_IJSB_SG_EEEEEENS5_IJNS5_IJS18_SH_EEESN_EEEEEEEvNS4_8identityES1E_NS1F_INS1G_ILi3ELi4ELi3EEENS4_18smem_ptr_flag_bitsILi8EEENSK_INS5_IJS1K_SH_EEENS5_IJSH_SC_EEEEEEEvS1S_EENS_8epilogue10collective18CollectiveEpilogueINS21_23Sm100TmaWarpSpecializedILi4ELi2ELi16ELb1ELb0EEEJNS5_IJSH_SG_SH_EEENS5_IJNSK_ISH_SC_EENSK_INSA_ILi16EEESC_EEEEEfNS5_IJSC_llEEEfS2B_NS21_6fusion15FusionCallbacksIS25_NS2C_17LinearCombinationIffffLNS_15FloatRoundStyleE2EEES26_S2A_JEEENS4_5SM1004TMEM4LOAD26SM100_TMEM_LOAD_32dp32b16xENS4_13SM90_TMA_LOADENS1F_INS1G_ILi2ELi5ELi2EEENS1U_ILi32EEENSK_INS5_IJNSA_ILi32EEENSA_ILi4EEEEEENS5_IJSC_S2P_EEEEEEENS4_39AutoVectorizingCopyWithAssumedAlignmentILi128EEENS4_14SM90_TMA_STOREES2U_S2W_S2W_EEEvvEEEEvNT_6ParamsE)
        /*0038*/ 	.word	0x00000000


	//----- nvinfo : EIATTR_MIN_STACK_SIZE
	.align		4
.L_27:
        /*003c*/ 	.byte	0x04, 0x12
        /*003e*/ 	.short	(.L_29 - .L_28)
	.align		4
.L_28:
        /*0040*/ 	.word	index@(_ZN7cutlass13device_kernelINS_4gemm6kernel13GemmUniversalIN4cute5tupleIJiiiiEEENS1_10collective13CollectiveMmaINS1_41MainloopSm100TmaUmmaWarpSpecializedSparseILi13ELi2ELi2ENS5_IJNS4_1CILi2EEENSA_ILi1EEESC_EEEEENS5_IJNSA_ILi256EEENSA_ILi64EEENSA_ILi128EEEEEENS_12float_e4m3_tENS5_IJNS4_6LayoutINS5_IJiNS5_IJSB_iEEEiEEENS5_IJlNS5_IJSC_SB_EEElEEEEENSK_INS5_IJNS5_IJSH_iEEESQ_iEEENS5_IJNS5_IJSH_NSA_ILi16384EEEEEENS5_IJSC_lEEElEEEEEEEESJ_NS5_IJlSC_lEEENS4_8TiledMMAINS4_8MMA_AtomIJNS4_32SM100_MMA_F8F6F4_2x1SM_SS_SPARSEISJ_SJ_fLi256ELi64ELNS4_4UMMA5MajorE0ELS13_0ELNS12_7ScaleInE0ELS14_0EEEEEENSK_INS5_IJSC_SC_SC_EEENS5_IJNSA_ILi0EEES18_S18_EEEEENS5_IJNS4_10UnderscoreES1B_S1B_EEEEENS4_18SM100_TMA_2SM_LOADENS4_14ComposedLayoutINS4_7SwizzleILi2ELi4ELi3EEENS4_25smem_sparse_ptr_flag_bitsILi2ELi8EEENSK_INS5_IJNS5_IJSC_NSA_ILi8EEEEEENS5_IJSB_SG_EEEEEENS5_IJNS5_IJS18_SH_EEESN_EEEEEEEvNS4_8identityES1E_NS1F_INS1G_ILi3ELi4ELi3EEENS4_18smem_ptr_flag_bitsILi8EEENSK_INS5_IJS1K_SH_EEENS5_IJSH_SC_EEEEEEEvS1S_EENS_8epilogue10collective18CollectiveEpilogueINS21_23Sm100TmaWarpSpecializedILi4ELi2ELi16ELb1ELb0EEEJNS5_IJSH_SG_SH_EEENS5_IJNSK_ISH_SC_EENSK_INSA_ILi16EEESC_EEEEEfNS5_IJSC_llEEEfS2B_NS21_6fusion15FusionCallbacksIS25_NS2C_17LinearCombinationIffffLNS_15FloatRoundStyleE2EEES26_S2A_JEEENS4_5SM1004TMEM4LOAD26SM100_TMEM_LOAD_32dp32b16xENS4_13SM90_TMA_LOADENS1F_INS1G_ILi2ELi5ELi2EEENS1U_ILi32EEENSK_INS5_IJNSA_ILi32EEENSA_ILi4EEEEEENS5_IJSC_S2P_EEEEEEENS4_39AutoVectorizingCopyWithAssumedAlignmentILi128EEENS4_14SM90_TMA_STOREES2U_S2W_S2W_EEEvvEEEEvNT_6ParamsE)
        /*0044*/ 	.word	0x00000000
.L_29:


//--------------------- .nv.compat                --------------------------
	.section	.nv.compat,"",@"SHT_CUDA_COMPAT_INFO"
	.align	4
        /*0000*/ 	.byte	0x02, 0x09, 0x01, 0x00, 0x02, 0x02, 0x02, 0x00, 0x02, 0x05, 0x05, 0x00, 0x03, 0x07, 0x01, 0x01
        /*0010*/ 	.byte	0x02, 0x03, 0x01, 0x00, 0x02, 0x06, 0x01, 0x00, 0x04, 0x0b, 0x08, 0x00, 0x09, 0x00, 0x00, 0x00
        /*0020*/ 	.byte	0x00, 0x00, 0x00, 0x00


//--------------------- .nv.info._ZN7cutlass13device_kernelINS_4gemm6kernel13GemmUniversalIN4cute5tupleIJiiiiEEENS1_10collective13CollectiveMmaINS1_41MainloopSm100TmaUmmaWarpSpecializedSparseILi13ELi2ELi2ENS5_IJNS4_1CILi2EEENSA_ILi1EEESC_EEEEENS5_IJNSA_ILi256EEENSA_ILi64EEENSA_ILi128EEEEEENS_12float_e4m3_tENS5_IJNS4_6LayoutINS5_IJiNS5_IJSB_iEEEiEEENS5_IJlNS5_IJSC_SB_EEElEEEEENSK_INS5_IJNS5_IJSH_iEEESQ_iEEENS5_IJNS5_IJSH_NSA_ILi16384EEEEEENS5_IJSC_lEEElEEEEEEEESJ_NS5_IJlSC_lEEENS4_8TiledMMAINS4_8MMA_AtomIJNS4_32SM100_MMA_F8F6F4_2x1SM_SS_SPARSEISJ_SJ_fLi256ELi64ELNS4_4UMMA5MajorE0ELS13_0ELNS12_7ScaleInE0ELS14_0EEEEEENSK_INS5_IJSC_SC_SC_EEENS5_IJNSA_ILi0EEES18_S18_EEEEENS5_IJNS4_10UnderscoreES1B_S1B_EEEEENS4_18SM100_TMA_2SM_LOADENS4_14ComposedLayoutINS4_7SwizzleILi2ELi4ELi3EEENS4_25smem_sparse_ptr_flag_bitsILi2ELi8EEENSK_INS5_IJNS5_IJSC_NSA_ILi8EEEEEENS5_IJSB_SG_EEEEEENS5_IJNS5_IJS18_SH_EEESN_EEEEEEEvNS4_8identityES1E_NS1F_INS1G_ILi3ELi4ELi3EEENS4_18smem_ptr_flag_bitsILi8EEENSK_INS5_IJS1K_SH_EEENS5_IJSH_SC_EEEEEEEvS1S_EENS_8epilogue10collective18CollectiveEpilogueINS21_23Sm100TmaWarpSpecializedILi4ELi2ELi16ELb1ELb0EEEJNS5_IJSH_SG_SH_EEENS5_IJNSK_ISH_SC_EENSK_INSA_ILi16EEESC_EEEEEfNS5_IJSC_llEEEfS2B_NS21_6fusion15FusionCallbacksIS25_NS2C_17LinearCombinationIffffLNS_15FloatRoundStyleE2EEES26_S2A_JEEENS4_5SM1004TMEM4LOAD26SM100_TMEM_LOAD_32dp32b16xENS4_13SM90_TMA_LOADENS1F_INS1G_ILi2ELi5ELi2EEENS1U_ILi32EEENSK_INS5_IJNSA_ILi32EEENSA_ILi4EEEEEENS5_IJSC_S2P_EEEEEEENS4_39AutoVectorizingCopyWithAssumedAlignmentILi128EEENS4_14SM90_TMA_STOREES2U_S2W_S2W_EEEvvEEEEvNT_6ParamsE --------------------------
	.section	.nv.info._ZN7cutlass13device_kernelINS_4gemm6kernel13GemmUniversalIN4cute5tupleIJiiiiEEENS1_10collective13CollectiveMmaINS1_41MainloopSm100TmaUmmaWarpSpecializedSparseILi13ELi2ELi2ENS5_IJNS4_1CILi2EEENSA_ILi1EEESC_EEEEENS5_IJNSA_ILi256EEENSA_ILi64EEENSA_ILi128EEEEEENS_12float_e4m3_tENS5_IJNS4_6LayoutINS5_IJiNS5_IJSB_iEEEiEEENS5_IJlNS5_IJSC_SB_EEElEEEEENSK_INS5_IJNS5_IJSH_iEEESQ_iEEENS5_IJNS5_IJSH_NSA_ILi16384EEEEEENS5_IJSC_lEEElEEEEEEEESJ_NS5_IJlSC_lEEENS4_8TiledMMAINS4_8MMA_AtomIJNS4_32SM100_MMA_F8F6F4_2x1SM_SS_SPARSEISJ_SJ_fLi256ELi64ELNS4_4UMMA5MajorE0ELS13_0ELNS12_7ScaleInE0ELS14_0EEEEEENSK_INS5_IJSC_SC_SC_EEENS5_IJNSA_ILi0EEES18_S18_EEEEENS5_IJNS4_10UnderscoreES1B_S1B_EEEEENS4_18SM100_TMA_2SM_LOADENS4_14ComposedLayoutINS4_7SwizzleILi2ELi4ELi3EEENS4_25smem_sparse_ptr_flag_bitsILi2ELi8EEENSK_INS5_IJNS5_IJSC_NSA_ILi8EEEEEENS5_IJSB_SG_EEEEEENS5_IJNS5_IJS18_SH_EEESN_EEEEEEEvNS4_8identityES1E_NS1F_INS1G_ILi3ELi4ELi3EEENS4_18smem_ptr_flag_bitsILi8EEENSK_INS5_IJS1K_SH_EEENS5_IJSH_SC_EEEEEEEvS1S_EENS_8epilogue10collective18CollectiveEpilogueINS21_23Sm100TmaWarpSpecializedILi4ELi2ELi16ELb1ELb0EEEJNS5_IJSH_SG_SH_EEENS5_IJNSK_ISH_SC_EENSK_INSA_ILi16EEESC_EEEEEfNS5_IJSC_llEEEfS2B_NS21_6fusion15FusionCallbacksIS25_NS2C_17LinearCombinationIffffLNS_15FloatRoundStyleE2EEES26_S2A_JEEENS4_5SM1004TMEM4LOAD26SM100_TMEM_LOAD_32dp32b16xENS4_13SM90_TMA_LOADENS1F_INS1G_ILi2ELi5ELi2EEENS1U_ILi32EEENSK_INS5_IJNSA_ILi32EEENSA_ILi4EEEEEENS5_IJSC_S2P_EEEEEEENS4_39AutoVectorizingCopyWithAssumedAlignmentILi128EEENS4_14SM90_TMA_STOREES2U_S2W_S2W_EEEvvEEEEvNT_6ParamsE,"",@"SHT_CUDA_INFO"
	.sectionflags	@""
	.align	4


	//----- nvinfo : EIATTR_CUDA_API_VERSION
	.align		4
        /*0000*/ 	.byte	0x04, 0x37
        /*0002*/ 	.short	(.L_31 - .L_30)
.L_30:
        /*0004*/ 	.word	0x00000082


	//----- nvinfo : EIATTR_KPARAM_INFO
	.align		4
.L_31:
        /*0008*/ 	.byte	0x04, 0x17
        /*000a*/ 	.short	(.L_33 - .L_32)
.L_32:
        /*000c*/ 	.word	0x00000000
        /*0010*/ 	.short	0x0000
        /*0012*/ 	.short	0x0000
        /*0014*/ 	.byte	0x00, 0xf0, 0x01, 0x28


	//----- nvinfo : EIATTR_AT_ENTRY_FRAGMENTS
	.align		4
.L_33:
        /*0018*/ 	.byte	0x04, 0x4f
        /*001a*/ 	.short	(.L_35 - .L_34)


	//   ....[0]....
.L_34:
        /*001c*/ 	.word	0x00000007


	//----- nvinfo : EIATTR_RESERVED_SMEM_USED
	.align		4
.L_35:
        /*0020*/ 	.byte	0x01, 0x41
	.zero		2


	//----- nvinfo : EIATTR_SPARSE_MMA_MASK
	.align		4
        /*0024*/ 	.byte	0x03, 0x50
        /*0026*/ 	.short	0x0040


	//----- nvinfo : EIATTR_TCGEN05_2CTA_USED
	.align		4
        /*0028*/ 	.byte	0x01, 0x52
	.zero		2


	//----- nvinfo : EIATTR_MAXREG_COUNT
	.align		4
        /*002c*/ 	.byte	0x03, 0x1b
        /*002e*/ 	.short	0x00ff


	//----- nvinfo : EIATTR_NUM_BARRIERS
	.align		4
        /*0030*/ 	.byte	0x02, 0x4c
        /*0032*/ 	.byte	0x07
	.zero		1


	//----- nvinfo : EIATTR_EXTERNS
	.align		4
        /*0034*/ 	.byte	0x04, 0x0f
        /*0036*/ 	.short	(.L_37 - .L_36)


	//   ....[0]....
	.align		4
.L_36:
        /*0038*/ 	.word	index@(__assertfail)


	//----- nvinfo : EIATTR_MERCURY_ISA_VERSION
	.align		4
.L_37:
        /*003c*/ 	.byte	0x03, 0x5f
        /*003e*/ 	.short	0x0101


	//----- nvinfo : EIATTR_INT_WARP_WIDE_INSTR_OFFSETS
	.align		4
        /*0040*/ 	.byte	0x04, 0x31
        /*0042*/ 	.short	(.L_39 - .L_38)


	//   ....[0]....
.L_38:
        /*0044*/ 	.word	0x00000e10


	//   ....[1]....
        /*0048*/ 	.word	0x00000eb0


	//   ....[2]....
        /*004c*/ 	.word	0x00001df0


	//   ....[3]....
        /*0050*/ 	.word	0x00003fe0


	//   ....[4]....
        /*0054*/ 	.word	0x00004000


	//   ....[5]....
        /*0058*/ 	.word	0x00004030


	//   ....[6]....
        /*005c*/ 	.word	0x00004990


	//   ....[7]....
        /*0060*/ 	.word	0x000049b0


	//   ....[8]....
        /*0064*/ 	.word	0x00004a50


	//   ....[9]....
        /*0068*/ 	.word	0x00004af0


	//   ....[10]....
        /*006c*/ 	.word	0x00004bb0


	//   ....[11]....
        /*0070*/ 	.word	0x00004c30


	//   ....[12]....
        /*0074*/ 	.word	0x00004c50


	//   ....[13]....
        /*0078*/ 	.word	0x00004d20


	//   ....[14]....
        /*007c*/ 	.word	0x00004db0


	//   ....[15]....
        /*0080*/ 	.word	0x00004e70


	//   ....[16]....
        /*0084*/ 	.word	0x00004f00


	//   ....[17]....
        /*0088*/ 	.word	0x00004f20


	//   ....[18]....
        /*008c*/ 	.word	0x00005050


	//   ....[19]....
        /*0090*/ 	.word	0x000050b0


	//   ....[20]....
        /*0094*/ 	.word	0x00005160


	//   ....[21]....
        /*0098*/ 	.word	0x000052b0


	//   ....[22]....
        /*009c*/ 	.word	0x00005310


	//   ....[23]....
        /*00a0*/ 	.word	0x00005330


	//   ....[24]....
        /*00a4*/ 	.word	0x00005350


	//   ....[25]....
        /*00a8*/ 	.word	0x00005540


	//----- nvinfo : EIATTR_COOP_GROUP_MASK_REGIDS
	.align		4
.L_39:
        /*00ac*/ 	.byte	0x04, 0x29
        /*00ae*/ 	.short	(.L_41 - .L_40)


	//   ....[0]....
.L_40:
        /*00b0*/ 	.word	0xffffffff


	//   ....[1]....
        /*00b4*/ 	.word	0xffffffff


	//   ....[2]....
        /*00b8*/ 	.word	0xffffffff


	//   ....[3]....
        /*00bc*/ 	.word	0xffffffff


	//   ....[4]....
        /*00c0*/ 	.word	0xffffffff


	//   ....[5]....
        /*00c4*/ 	.word	0xffffffff


	//   ....[6]....
        /*00c8*/ 	.word	0xffffffff


	//   ....[7]....
        /*00cc*/ 	.word	0xffffffff


	//   ....[8]....
        /*00d0*/ 	.word	0xffffffff


	//   ....[9]....
        /*00d4*/ 	.word	0xffffffff


	//   ....[10]....
        /*00d8*/ 	.word	0xffffffff


	//   ....[11]....
        /*00dc*/ 	.word	0xffffffff


	//   ....[12]....
        /*00e0*/ 	.word	0xffffffff


	//   ....[13]....
        /*00e4*/ 	.word	0xffffffff


	//----- nvinfo : EIATTR_COOP_GROUP_INSTR_OFFSETS
	.align		4
.L_41:
        /*00e8*/ 	.byte	0x04, 0x28
        /*00ea*/ 	.short	(.L_43 - .L_42)


	//   ....[0]....
.L_42:
        /*00ec*/ 	.word	0x000000c0


	//   ....[1]....
        /*00f0*/ 	.word	0x00000530


	//   ....[2]....
        /*00f4*/ 	.word	0x000007c0


	//   ....[3]....
        /*00f8*/ 	.word	0x00000950


	//   ....[4]....
        /*00fc*/ 	.word	0x00000a40


	//   ....[5]....
        /*0100*/ 	.word	0x00000ba0


	//   ....[6]....
        /*0104*/ 	.word	0x00000cf0


	//   ....[7]....
        /*0108*/ 	.word	0x00000f30


	//   ....[8]....
        /*010c*/ 	.word	0x00001ce0


	//   ....[9]....
        /*0110*/ 	.word	0x00002fb0


	//   ....[10]....
        /*0114*/ 	.word	0x00003480


	//   ....[11]....
        /*0118*/ 	.word	0x000034b0


	//   ....[12]....
        /*011c*/ 	.word	0x00003ef0


	//   ....[13]....
        /*0120*/ 	.word	0x000040f0


	//----- nvinfo : EIATTR_VRC_CTA_INIT_COUNT
	.align		4
.L_43:
        /*0124*/ 	.byte	0x02, 0x4a
        /*0126*/ 	.byte	0x80
	.zero		1


	//----- nvinfo : EIATTR_SYSCALL_OFFSETS
	.align		4
        /*0128*/ 	.byte	0x04, 0x46
        /*012a*/ 	.short	(.L_45 - .L_44)


	//   ....[0]....
.L_44:
        /*012c*/ 	.word	0x00005fa0


	//   ....[1]....
        /*0130*/ 	.word	0x00006090


	//   ....[2]....
        /*0134*/ 	.word	0x000068e0


	//   ....[3]....
        /*0138*/ 	.word	0x000072d0


	//   ....[4]....
        /*013c*/ 	.word	0x00007ca0


	//   ....[5]....
        /*0140*/ 	.word	0x00008660


	//----- nvinfo : EIATTR_MBARRIER_INSTR_OFFSETS
	.align		4
.L_45:
        /*0144*/ 	.byte	0x04, 0x39
        /*0146*/ 	.short	(.L_47 - .L_46)


	//   ....[0]....
.L_46:
        /*0148*/ 	.word	0x00000600
        /*014c*/ 	.word	0x000000ff
        /*0150*/ 	.word	0x00000000
        /*0154*/ 	.short	0x0100
        /*0156*/ 	.byte	0x07
	.zero		1


	//   ....[1]....
        /*0158*/ 	.word	0x00000610
        /*015c*/ 	.word	0x000000ff
        /*0160*/ 	.word	0x00000068
        /*0164*/ 	.short	0x0100
        /*0166*/ 	.byte	0x07
	.zero		1


	//   ....[2]....
        /*0168*/ 	.word	0x00000620
        /*016c*/ 	.word	0x000000ff
        /*0170*/ 	.word	0x00000008
        /*0174*/ 	.short	0x0100
        /*0176*/ 	.byte	0x07
	.zero		1


	//   ....[3]....
        /*0178*/ 	.word	0x00000630
        /*017c*/ 	.word	0x000000ff
        /*0180*/ 	.word	0x00000070
        /*0184*/ 	.short	0x0100
        /*0186*/ 	.byte	0x07
	.zero		1


	//   ....[4]....
        /*0188*/ 	.word	0x00000640
        /*018c*/ 	.word	0x000000ff
        /*0190*/ 	.word	0x00000010
        /*0194*/ 	.short	0x0100
        /*0196*/ 	.byte	0x07
	.zero		1


	//   ....[5]....
        /*0198*/ 	.word	0x00000650
        /*019c*/ 	.word	0x000000ff
        /*01a0*/ 	.word	0x00000078
        /*01a4*/ 	.short	0x0100
        /*01a6*/ 	.byte	0x07
	.zero		1


	//   ....[6]....
        /*01a8*/ 	.word	0x00000660
        /*01ac*/ 	.word	0x000000ff
        /*01b0*/ 	.word	0x00000018
        /*01b4*/ 	.short	0x0100
        /*01b6*/ 	.byte	0x07
	.zero		1


	//   ....[7]....
        /*01b8*/ 	.word	0x00000670
        /*01bc*/ 	.word	0x000000ff
        /*01c0*/ 	.word	0x00000080
        /*01c4*/ 	.short	0x0100
        /*01c6*/ 	.byte	0x07
	.zero		1


	//   ....[8]....
        /*01c8*/ 	.word	0x00000680
        /*01cc*/ 	.word	0x000000ff
        /*01d0*/ 	.word	0x00000020
        /*01d4*/ 	.short	0x0100
        /*01d6*/ 	.byte	0x07
	.zero		1


	//   ....[9]....
        /*01d8*/ 	.word	0x00000690
        /*01dc*/ 	.word	0x000000ff
        /*01e0*/ 	.word	0x00000088
        /*01e4*/ 	.short	0x0100
        /*01e6*/ 	.byte	0x07
	.zero		1


	//   ....[10]....
        /*01e8*/ 	.word	0x000006a0
        /*01ec*/ 	.word	0x000000ff
        /*01f0*/ 	.word	0x00000028
        /*01f4*/ 	.short	0x0100
        /*01f6*/ 	.byte	0x07
	.zero		1


	//   ....[11]....
        /*01f8*/ 	.word	0x000006b0
        /*01fc*/ 	.word	0x000000ff
        /*0200*/ 	.word	0x00000090
        /*0204*/ 	.short	0x0100
        /*0206*/ 	.byte	0x07
	.zero		1


	//   ....[12]....
        /*0208*/ 	.word	0x000006c0
        /*020c*/ 	.word	0x000000ff
        /*0210*/ 	.word	0x00000030
        /*0214*/ 	.short	0x0100
        /*0216*/ 	.byte	0x07
	.zero		1


	//   ....[13]....
        /*0218*/ 	.word	0x000006d0
        /*021c*/ 	.word	0x000000ff
        /*0220*/ 	.word	0x00000098
        /*0224*/ 	.short	0x0100
        /*0226*/ 	.byte	0x07
	.zero		1


	//   ....[14]....
        /*0228*/ 	.word	0x000006e0
        /*022c*/ 	.word	0x000000ff
        /*0230*/ 	.word	0x00000038
        /*0234*/ 	.short	0x0100
        /*0236*/ 	.byte	0x07
	.zero		1


	//   ....[15]....
        /*0238*/ 	.word	0x000006f0
        /*023c*/ 	.word	0x000000ff
        /*0240*/ 	.word	0x000000a0
        /*0244*/ 	.short	0x0100
        /*0246*/ 	.byte	0x07
	.zero		1


	//   ....[16]....
        /*0248*/ 	.word	0x00000700
        /*024c*/ 	.word	0x000000ff
        /*0250*/ 	.word	0x00000040
        /*0254*/ 	.short	0x0100
        /*0256*/ 	.byte	0x07
	.zero		1


	//   ....[17]....
        /*0258*/ 	.word	0x00000710
        /*025c*/ 	.word	0x000000ff
        /*0260*/ 	.word	0x000000a8
        /*0264*/ 	.short	0x0100
        /*0266*/ 	.byte	0x07
	.zero		1


	//   ....[18]....
        /*0268*/ 	.word	0x00000720
        /*026c*/ 	.word	0x000000ff
        /*0270*/ 	.word	0x00000048
        /*0274*/ 	.short	0x0100
        /*0276*/ 	.byte	0x07
	.zero		1


	//   ....[19]....
        /*0278*/ 	.word	0x00000730
        /*027c*/ 	.word	0x000000ff
        /*0280*/ 	.word	0x000000b0
        /*0284*/ 	.short	0x0100
        /*0286*/ 	.byte	0x07
	.zero		1


	//   ....[20]....
        /*0288*/ 	.word	0x00000740
        /*028c*/ 	.word	0x000000ff
        /*0290*/ 	.word	0x00000050
        /*0294*/ 	.short	0x0100
        /*0296*/ 	.byte	0x07
	.zero		1


	//   ....[21]....
        /*0298*/ 	.word	0x00000750
        /*029c*/ 	.word	0x000000ff
        /*02a0*/ 	.word	0x000000b8
        /*02a4*/ 	.short	0x0100
        /*02a6*/ 	.byte	0x07
	.zero		1


	//   ....[22]....
        /*02a8*/ 	.word	0x00000760
        /*02ac*/ 	.word	0x000000ff
        /*02b0*/ 	.word	0x00000058
        /*02b4*/ 	.short	0x0100
        /*02b6*/ 	.byte	0x07
	.zero		1


	//   ....[23]....
        /*02b8*/ 	.word	0x00000770
        /*02bc*/ 	.word	0x000000ff
        /*02c0*/ 	.word	0x000000c0
        /*02c4*/ 	.short	0x0100
        /*02c6*/ 	.byte	0x07
	.zero		1


	//   ....[24]....
        /*02c8*/ 	.word	0x00000780
        /*02cc*/ 	.word	0x000000ff
        /*02d0*/ 	.word	0x00000060
        /*02d4*/ 	.short	0x0100
        /*02d6*/ 	.byte	0x07
	.zero		1


	//   ....[25]....
        /*02d8*/ 	.word	0x00000790
        /*02dc*/ 	.word	0x000000ff
        /*02e0*/ 	.word	0x000000c8
        /*02e4*/ 	.short	0x0100
        /*02e6*/ 	.byte	0x07
	.zero		1


	//   ....[26]....
        /*02e8*/ 	.word	0x000008c0
        /*02ec*/ 	.word	0x000000ff
        /*02f0*/ 	.word	0x000000d0
        /*02f4*/ 	.short	0x0100
        /*02f6*/ 	.byte	0x08
	.zero		1


	//   ....[27]....
        /*02f8*/ 	.word	0x000008d0
        /*02fc*/ 	.word	0x000000ff
        /*0300*/ 	.word	0x000000f0
        /*0304*/ 	.short	0x0100
        /*0306*/ 	.byte	0x08
	.zero		1


	//   ....[28]....
        /*0308*/ 	.word	0x000008e0
        /*030c*/ 	.word	0x000000ff
        /*0310*/ 	.word	0x000000d8
        /*0314*/ 	.short	0x0100
        /*0316*/ 	.byte	0x08
	.zero		1


	//   ....[29]....
        /*0318*/ 	.word	0x000008f0
        /*031c*/ 	.word	0x000000ff
        /*0320*/ 	.word	0x000000f8
        /*0324*/ 	.short	0x0100
        /*0326*/ 	.byte	0x08
	.zero		1


	//   ....[30]....
        /*0328*/ 	.word	0x00000900
        /*032c*/ 	.word	0x000000ff
        /*0330*/ 	.word	0x000000e0
        /*0334*/ 	.short	0x0100
        /*0336*/ 	.byte	0x08
	.zero		1


	//   ....[31]....
        /*0338*/ 	.word	0x00000910
        /*033c*/ 	.word	0x000000ff
        /*0340*/ 	.word	0x00000100
        /*0344*/ 	.short	0x0100
        /*0346*/ 	.byte	0x08
	.zero		1


	//   ....[32]....
        /*0348*/ 	.word	0x00000920
        /*034c*/ 	.word	0x000000ff
        /*0350*/ 	.word	0x000000e8
        /*0354*/ 	.short	0x0100
        /*0356*/ 	.byte	0x08
	.zero		1


	//   ....[33]....
        /*0358*/ 	.word	0x00000930
        /*035c*/ 	.word	0x000000ff
        /*0360*/ 	.word	0x00000108
        /*0364*/ 	.short	0x0100
        /*0366*/ 	.byte	0x08
	.zero		1


	//   ....[34]....
        /*0368*/ 	.word	0x00000a10
        /*036c*/ 	.word	0x000000ff
        /*0370*/ 	.word	0x00000110
        /*0374*/ 	.short	0x0100
        /*0376*/ 	.byte	0x07
	.zero		1


	//   ....[35]....
        /*0378*/ 	.word	0x00000a20
        /*037c*/ 	.word	0x000000ff
        /*0380*/ 	.word	0x00000118
        /*0384*/ 	.short	0x0100
        /*0386*/ 	.byte	0x07
	.zero		1


	//   ....[36]....
        /*0388*/ 	.word	0x00000b50
        /*038c*/ 	.word	0x000000ff
        /*0390*/ 	.word	0x00000120
        /*0394*/ 	.short	0x0100
        /*0396*/ 	.byte	0x07
	.zero		1


	//   ....[37]....
        /*0398*/ 	.word	0x00000b60
        /*039c*/ 	.word	0x000000ff
        /*03a0*/ 	.word	0x00000130
        /*03a4*/ 	.short	0x0100
        /*03a6*/ 	.byte	0x07
	.zero		1


	//   ....[38]....
        /*03a8*/ 	.word	0x00000b70
        /*03ac*/ 	.word	0x000000ff
        /*03b0*/ 	.word	0x00000128
        /*03b4*/ 	.short	0x0100
        /*03b6*/ 	.byte	0x07
	.zero		1


	//   ....[39]....
        /*03b8*/ 	.word	0x00000b80
        /*03bc*/ 	.word	0x000000ff
        /*03c0*/ 	.word	0x00000138
        /*03c4*/ 	.short	0x0100
        /*03c6*/ 	.byte	0x07
	.zero		1


	//   ....[40]....
        /*03c8*/ 	.word	0x00000ca0
        /*03cc*/ 	.word	0x000000ff
        /*03d0*/ 	.word	0x00000140
        /*03d4*/ 	.short	0x0100
        /*03d6*/ 	.byte	0x08
	.zero		1


	//   ....[41]....
        /*03d8*/ 	.word	0x00000cb0
        /*03dc*/ 	.word	0x000000ff
        /*03e0*/ 	.word	0x00000150
        /*03e4*/ 	.short	0x0100
        /*03e6*/ 	.byte	0x08
	.zero		1


	//   ....[42]....
        /*03e8*/ 	.word	0x00000cc0
        /*03ec*/ 	.word	0x000000ff
        /*03f0*/ 	.word	0x00000148
        /*03f4*/ 	.short	0x0100
        /*03f6*/ 	.byte	0x08
	.zero		1


	//   ....[43]....
        /*03f8*/ 	.word	0x00000cd0
        /*03fc*/ 	.word	0x000000ff
        /*0400*/ 	.word	0x00000158
        /*0404*/ 	.short	0x0100
        /*0406*/ 	.byte	0x08
	.zero		1


	//   ....[44]....
        /*0408*/ 	.word	0x00000dc0
        /*040c*/ 	.word	0x000000ff
        /*0410*/ 	.word	0x00000160
        /*0414*/ 	.short	0x0100
        /*0416*/ 	.byte	0x07
	.zero		1


	//   ....[45]....
        /*0418*/ 	.word	0x00000dd0
        /*041c*/ 	.word	0x000000ff
        /*0420*/ 	.word	0x00000170
        /*0424*/ 	.short	0x0100
        /*0426*/ 	.byte	0x07
	.zero		1


	//   ....[46]....
        /*0428*/ 	.word	0x00000de0
        /*042c*/ 	.word	0x000000ff
        /*0430*/ 	.word	0x00000168
        /*0434*/ 	.short	0x0100
        /*0436*/ 	.byte	0x07
	.zero		1


	//   ....[47]....
        /*0438*/ 	.word	0x00000df0
        /*043c*/ 	.word	0x000000ff
        /*0440*/ 	.word	0x00000178
        /*0444*/ 	.short	0x0100
        /*0446*/ 	.byte	0x07
	.zero		1


	//   ....[48]....
        /*0448*/ 	.word	0x00000ee0
        /*044c*/ 	.word	0x000000ff
        /*0450*/ 	.word	0x00000180
        /*0454*/ 	.short	0x0100
        /*0456*/ 	.byte	0x06
	.zero		1


	//   ....[49]....
        /*0458*/ 	.word	0x00001870
        /*045c*/ 	.word	0x00000005
        /*0460*/ 	.word	0x00000170
        /*0464*/ 	.short	0x010a
        /*0466*/ 	.byte	0xff
	.zero		1


	//   ....[50]....
        /*0468*/ 	.word	0x000018a0
        /*046c*/ 	.word	0x00000005
        /*0470*/ 	.word	0x00000160
        /*0474*/ 	.short	0x0101
        /*0476*/ 	.byte	0xff
	.zero		1


	//   ....[51]....
        /*0478*/ 	.word	0x00001920
        /*047c*/ 	.word	0x000000ff
        /*0480*/ 	.word	0x00000068
        /*0484*/ 	.short	0x010a
        /*0486*/ 	.byte	0x08
	.zero		1


	//   ....[52]....
        /*0488*/ 	.word	0x00001aa0
        /*048c*/ 	.word	0x000000ff
        /*0490*/ 	.word	0x00000068
        /*0494*/ 	.short	0x010a
        /*0496*/ 	.byte	0x09
	.zero		1


	//   ....[53]....
        /*0498*/ 	.word	0x00001bb0
        /*049c*/ 	.word	0x000000ff
        /*04a0*/ 	.word	0x00000068
        /*04a4*/ 	.short	0x010a
        /*04a6*/ 	.byte	0x08
	.zero		1


	//   ....[54]....
        /*04a8*/ 	.word	0x00001cc0
        /*04ac*/ 	.word	0x000000ff
        /*04b0*/ 	.word	0x00000118
        /*04b4*/ 	.short	0x0101
        /*04b6*/ 	.byte	0x06
	.zero		1


	//   ....[55]....
        /*04b8*/ 	.word	0x00001cf0
        /*04bc*/ 	.word	0x00000008
        /*04c0*/ 	.word	0x00000120
        /*04c4*/ 	.short	0x010a
        /*04c6*/ 	.byte	0xff
	.zero		1


	//   ....[56]....
        /*04c8*/ 	.word	0x00001dc0
        /*04cc*/ 	.word	0x00000008
        /*04d0*/ 	.word	0x00000000
        /*04d4*/ 	.short	0x0101
        /*04d6*/ 	.byte	0xff
	.zero		1


	//   ....[57]....
        /*04d8*/ 	.word	0x00002320
        /*04dc*/ 	.word	0x000000ff
        /*04e0*/ 	.word	0x00000000
        /*04e4*/ 	.short	0x010a
        /*04e6*/ 	.byte	0x04
	.zero		1


	//   ....[58]....
        /*04e8*/ 	.word	0x000023b0
        /*04ec*/ 	.word	0x000000ff
        /*04f0*/ 	.word	0x00000000
        /*04f4*/ 	.short	0x010a
        /*04f6*/ 	.byte	0x04
	.zero		1


	//   ....[59]....
        /*04f8*/ 	.word	0x00002440
        /*04fc*/ 	.word	0x000000ff
        /*0500*/ 	.word	0x00000000
        /*0504*/ 	.short	0x010a
        /*0506*/ 	.byte	0x04
	.zero		1


	//   ....[60]....
        /*0508*/ 	.word	0x000024d0
        /*050c*/ 	.word	0x000000ff
        /*0510*/ 	.word	0x00000000
        /*0514*/ 	.short	0x010a
        /*0516*/ 	.byte	0x04
	.zero		1


	//   ....[61]....
        /*0518*/ 	.word	0x00002560
        /*051c*/ 	.word	0x000000ff
        /*0520*/ 	.word	0x00000000
        /*0524*/ 	.short	0x010a
        /*0526*/ 	.byte	0x04
	.zero		1


	//   ....[62]....
        /*0528*/ 	.word	0x000025f0
        /*052c*/ 	.word	0x000000ff
        /*0530*/ 	.word	0x00000000
        /*0534*/ 	.short	0x010a
        /*0536*/ 	.byte	0x04
	.zero		1


	//   ....[63]....
        /*0538*/ 	.word	0x00002680
        /*053c*/ 	.word	0x000000ff
        /*0540*/ 	.word	0x00000000
        /*0544*/ 	.short	0x010a
        /*0546*/ 	.byte	0x04
	.zero		1


	//   ....[64]....
        /*0548*/ 	.word	0x00002710
        /*054c*/ 	.word	0x000000ff
        /*0550*/ 	.word	0x00000000
        /*0554*/ 	.short	0x010a
        /*0556*/ 	.byte	0x04
	.zero		1


	//   ....[65]....
        /*0558*/ 	.word	0x000027a0
        /*055c*/ 	.word	0x000000ff
        /*0560*/ 	.word	0x00000000
        /*0564*/ 	.short	0x010a
        /*0566*/ 	.byte	0x04
	.zero		1


	//   ....[66]....
        /*0568*/ 	.word	0x00002830
        /*056c*/ 	.word	0x000000ff
        /*0570*/ 	.word	0x00000000
        /*0574*/ 	.short	0x010a
        /*0576*/ 	.byte	0x04
	.zero		1


	//   ....[67]....
        /*0578*/ 	.word	0x000028c0
        /*057c*/ 	.word	0x000000ff
        /*0580*/ 	.word	0x00000000
        /*0584*/ 	.short	0x010a
        /*0586*/ 	.byte	0x04
	.zero		1


	//   ....[68]....
        /*0588*/ 	.word	0x00002950
        /*058c*/ 	.word	0x000000ff
        /*0590*/ 	.word	0x00000000
        /*0594*/ 	.short	0x010a
        /*0596*/ 	.byte	0x04
	.zero		1


	//   ....[69]....
        /*0598*/ 	.word	0x000029f0
        /*059c*/ 	.word	0x00000000
        /*05a0*/ 	.word	0x00000000
        /*05a4*/ 	.short	0x010a
        /*05a6*/ 	.byte	0xff
	.zero		1


	//   ....[70]....
        /*05a8*/ 	.word	0x00002b10
        /*05ac*/ 	.word	0x00000000
        /*05b0*/ 	.word	0x00000160
        /*05b4*/ 	.short	0x010a
        /*05b6*/ 	.byte	0xff
	.zero		1


	//   ....[71]....
        /*05b8*/ 	.word	0x00002b80
        /*05bc*/ 	.word	0x00000004
        /*05c0*/ 	.word	0x00000000
        /*05c4*/ 	.short	0x0101
        /*05c6*/ 	.byte	0xff
	.zero		1


	//   ....[72]....
        /*05c8*/ 	.word	0x00002ba0
        /*05cc*/ 	.word	0x000000ff
        /*05d0*/ 	.word	0x00000130
        /*05d4*/ 	.short	0x010a
        /*05d6*/ 	.byte	0x05
	.zero		1


	//   ....[73]....
        /*05d8*/ 	.word	0x00002cc0
        /*05dc*/ 	.word	0x00000000
        /*05e0*/ 	.word	0x00000120
        /*05e4*/ 	.short	0x010a
        /*05e6*/ 	.byte	0xff
	.zero		1


	//   ....[74]....
        /*05e8*/ 	.word	0x00002dc0
        /*05ec*/ 	.word	0x00000000
        /*05f0*/ 	.word	0x00000000
        /*05f4*/ 	.short	0x0101
        /*05f6*/ 	.byte	0xff
	.zero		1


	//   ....[75]....
        /*05f8*/ 	.word	0x00002e50
        /*05fc*/ 	.word	0x000000ff
        /*0600*/ 	.word	0x00000130
        /*0604*/ 	.short	0x0106
        /*0606*/ 	.byte	0x05
	.zero		1


	//   ....[76]....
        /*0608*/ 	.word	0x00002e70
        /*060c*/ 	.word	0x000000ff
        /*0610*/ 	.word	0x00000130
        /*0614*/ 	.short	0x010a
        /*0616*/ 	.byte	0x05
	.zero		1


	//   ....[77]....
        /*0618*/ 	.word	0x00002f00
        /*061c*/ 	.word	0x000000ff
        /*0620*/ 	.word	0x00000130
        /*0624*/ 	.short	0x0106
        /*0626*/ 	.byte	0x04
	.zero		1


	//   ....[78]....
        /*0628*/ 	.word	0x00002f40
        /*062c*/ 	.word	0x00000000
        /*0630*/ 	.word	0x00000130
        /*0634*/ 	.short	0x010a
        /*0636*/ 	.byte	0xff
	.zero		1


	//   ....[79]....
        /*0638*/ 	.word	0x00003180
        /*063c*/ 	.word	0x000000ff
        /*0640*/ 	.word	0x00000008
        /*0644*/ 	.short	0x010a
        /*0646*/ 	.byte	0x06
	.zero		1


	//   ....[80]....
        /*0648*/ 	.word	0x000031a0
        /*064c*/ 	.word	0x000000ff
        /*0650*/ 	.word	0x00000008
        /*0654*/ 	.short	0x010a
        /*0656*/ 	.byte	0x06
	.zero		1


	//   ....[81]....
        /*0658*/ 	.word	0x00003330
        /*065c*/ 	.word	0x000000ff
        /*0660*/ 	.word	0x00000008
        /*0664*/ 	.short	0x010a
        /*0666*/ 	.byte	0x06
	.zero		1


	//   ....[82]....
        /*0668*/ 	.word	0x00003350
        /*066c*/ 	.word	0x000000ff
        /*0670*/ 	.word	0x00000008
        /*0674*/ 	.short	0x010a
        /*0676*/ 	.byte	0x06
	.zero		1


	//   ....[83]....
        /*0678*/ 	.word	0x00003410
        /*067c*/ 	.word	0x000000ff
        /*0680*/ 	.word	0x00000000
        /*0684*/ 	.short	0x0101
        /*0686*/ 	.byte	0x07
	.zero		1


	//   ....[84]....
        /*0688*/ 	.word	0x00003700
        /*068c*/ 	.word	0x00000000
        /*0690*/ 	.word	0x00000120
        /*0694*/ 	.short	0x010a
        /*0696*/ 	.byte	0xff
	.zero		1


	//   ....[85]....
        /*0698*/ 	.word	0x000037c0
        /*069c*/ 	.word	0x00000000
        /*06a0*/ 	.word	0x00000000
        /*06a4*/ 	.short	0x0101
        /*06a6*/ 	.byte	0xff
	.zero		1


	//   ....[86]....
        /*06a8*/ 	.word	0x00003880
        /*06ac*/ 	.word	0x000000ff
        /*06b0*/ 	.word	0x00000000
        /*06b4*/ 	.short	0x010a
        /*06b6*/ 	.byte	0x07
	.zero		1


	//   ....[87]....
        /*06b8*/ 	.word	0x00003890
        /*06bc*/ 	.word	0x000000ff
        /*06c0*/ 	.word	0x00000150
        /*06c4*/ 	.short	0x010a
        /*06c6*/ 	.byte	0x08
	.zero		1


	//   ....[88]....
        /*06c8*/ 	.word	0x00003950
        /*06cc*/ 	.word	0x000000ff
        /*06d0*/ 	.word	0x00000000
        /*06d4*/ 	.short	0x010a
        /*06d6*/ 	.byte	0x07
	.zero		1


	//   ....[89]....
        /*06d8*/ 	.word	0x00003a90
        /*06dc*/ 	.word	0x000000ff
        /*06e0*/ 	.word	0x00000000
        /*06e4*/ 	.short	0x010a
        /*06e6*/ 	.byte	0x1c
	.zero		1


	//   ....[90]....
        /*06e8*/ 	.word	0x00003cf0
        /*06ec*/ 	.word	0x000000ff
        /*06f0*/ 	.word	0x00000000
        /*06f4*/ 	.short	0x010a
        /*06f6*/ 	.byte	0x04
	.zero		1


	//   ....[91]....
        /*06f8*/ 	.word	0x00003d90
        /*06fc*/ 	.word	0x00000000
        /*0700*/ 	.word	0x00000000
        /*0704*/ 	.short	0x010a
        /*0706*/ 	.byte	0xff
	.zero		1


	//   ....[92]....
        /*0708*/ 	.word	0x00003dd0
        /*070c*/ 	.word	0x00000000
        /*0710*/ 	.word	0x00000000
        /*0714*/ 	.short	0x010a
        /*0716*/ 	.byte	0xff
	.zero		1


	//   ....[93]....
        /*0718*/ 	.word	0x00003e40
        /*071c*/ 	.word	0x000000ff
        /*0720*/ 	.word	0x00000000
        /*0724*/ 	.short	0x0101
        /*0726*/ 	.byte	0x04
	.zero		1


	//   ....[94]....
        /*0728*/ 	.word	0x00003e80
        /*072c*/ 	.word	0x000000ff
        /*0730*/ 	.word	0x00000180
        /*0734*/ 	.short	0x010a
        /*0736*/ 	.byte	0x06
	.zero		1


	//   ....[95]....
        /*0738*/ 	.word	0x00003ee0
        /*073c*/ 	.word	0x000000ff
        /*0740*/ 	.word	0x00000000
        /*0744*/ 	.short	0x0101
        /*0746*/ 	.byte	0x04
	.zero		1


	//   ....[96]....
        /*0748*/ 	.word	0x00004340
        /*074c*/ 	.word	0x00000000
        /*0750*/ 	.word	0x00000120
        /*0754*/ 	.short	0x010a
        /*0756*/ 	.byte	0xff
	.zero		1


	//   ....[97]....
        /*0758*/ 	.word	0x00004400
        /*075c*/ 	.word	0x00000000
        /*0760*/ 	.word	0x00000000
        /*0764*/ 	.short	0x0101
        /*0766*/ 	.byte	0xff
	.zero		1


	//   ....[98]....
        /*0768*/ 	.word	0x00004720
        /*076c*/ 	.word	0x000000ff
        /*0770*/ 	.word	0x00000118
        /*0774*/ 	.short	0x010a
        /*0776*/ 	.byte	0x06
	.zero		1


	//   ....[99]....
        /*0778*/ 	.word	0x00004910
        /*077c*/ 	.word	0x000000ff
        /*0780*/ 	.word	0x000000f0
        /*0784*/ 	.short	0x010a
        /*0786*/ 	.byte	0x06
	.zero		1


	//   ....[100]....
        /*0788*/ 	.word	0x00004be0
        /*078c*/ 	.word	0x000000ff
        /*0790*/ 	.word	0x000000d0
        /*0794*/ 	.short	0x010b
        /*0796*/ 	.byte	0x06
	.zero		1


	//   ....[101]....
        /*0798*/ 	.word	0x00004bf0
        /*079c*/ 	.word	0x000000ff
        /*07a0*/ 	.word	0x00000000
        /*07a4*/ 	.short	0x0101
        /*07a6*/ 	.byte	0x15
	.zero		1


	//   ....[102]....
        /*07a8*/ 	.word	0x00004c00
        /*07ac*/ 	.word	0x000000ff
        /*07b0*/ 	.word	0x000000f8
        /*07b4*/ 	.short	0x010a
        /*07b6*/ 	.byte	0x06
	.zero		1


	//   ....[103]....
        /*07b8*/ 	.word	0x00004ea0
        /*07bc*/ 	.word	0x000000ff
        /*07c0*/ 	.word	0x000000d8
        /*07c4*/ 	.short	0x010b
        /*07c6*/ 	.byte	0x06
	.zero		1


	//   ....[104]....
        /*07c8*/ 	.word	0x00004eb0
        /*07cc*/ 	.word	0x000000ff
        /*07d0*/ 	.word	0x00000000
        /*07d4*/ 	.short	0x0101
        /*07d6*/ 	.byte	0x15
	.zero		1


	//   ....[105]....
        /*07d8*/ 	.word	0x00004ec0
        /*07dc*/ 	.word	0x000000ff
        /*07e0*/ 	.word	0x00000100
        /*07e4*/ 	.short	0x010a
        /*07e6*/ 	.byte	0x06
	.zero		1


	//   ....[106]....
        /*07e8*/ 	.word	0x00005210
        /*07ec*/ 	.word	0x000000ff
        /*07f0*/ 	.word	0x000000e0
        /*07f4*/ 	.short	0x010b
        /*07f6*/ 	.byte	0x06
	.zero		1


	//   ....[107]....
        /*07f8*/ 	.word	0x00005270
        /*07fc*/ 	.word	0x000000ff
        /*0800*/ 	.word	0x00000000
        /*0804*/ 	.short	0x0101
        /*0806*/ 	.byte	0x15
	.zero		1


	//   ....[108]....
        /*0808*/ 	.word	0x00005280
        /*080c*/ 	.word	0x000000ff
        /*0810*/ 	.word	0x00000108
        /*0814*/ 	.short	0x010a
        /*0816*/ 	.byte	0x06
	.zero		1


	//   ....[109]....
        /*0818*/ 	.word	0x00005580
        /*081c*/ 	.word	0x000000ff
        /*0820*/ 	.word	0x000000e8
        /*0824*/ 	.short	0x010b
        /*0826*/ 	.byte	0x06
	.zero		1


	//   ....[110]....
        /*0828*/ 	.word	0x000055a0
        /*082c*/ 	.word	0x000000ff
        /*0830*/ 	.word	0x00000000
        /*0834*/ 	.short	0x0101
        /*0836*/ 	.byte	0x07
	.zero		1


	//   ....[111]....
        /*0838*/ 	.word	0x000055e0
        /*083c*/ 	.word	0x000000ff
        /*0840*/ 	.word	0x000000f0
        /*0844*/ 	.short	0x010a
        /*0846*/ 	.byte	0x06
	.zero		1


	//   ....[112]....
        /*0848*/ 	.word	0x00005600
        /*084c*/ 	.word	0x000000ff
        /*0850*/ 	.word	0x000000f8
        /*0854*/ 	.short	0x010a
        /*0856*/ 	.byte	0x06
	.zero		1


	//   ....[113]....
        /*0858*/ 	.word	0x00005620
        /*085c*/ 	.word	0x000000ff
        /*0860*/ 	.word	0x00000100
        /*0864*/ 	.short	0x010a
        /*0866*/ 	.byte	0x06
	.zero		1


	//   ....[114]....
        /*0868*/ 	.word	0x00005660
        /*086c*/ 	.word	0x00000000
        /*0870*/ 	.word	0x00000108
        /*0874*/ 	.short	0x010a
        /*0876*/ 	.byte	0xff
	.zero		1


	//   ....[115]....
        /*0878*/ 	.word	0x00005960
        /*087c*/ 	.word	0x00000000
        /*0880*/ 	.word	0x00000120
        /*0884*/ 	.short	0x010a
        /*0886*/ 	.byte	0xff
	.zero		1


	//   ....[116]....
        /*0888*/ 	.word	0x00005a70
        /*088c*/ 	.word	0x00000000
        /*0890*/ 	.word	0x00000000
        /*0894*/ 	.short	0x0101
        /*0896*/ 	.byte	0xff
	.zero		1


	//   ....[117]....
        /*0898*/ 	.word	0x000064e0
        /*089c*/ 	.word	0x000000ff
        /*08a0*/ 	.word	0x000000d0
        /*08a4*/ 	.short	0x010a
        /*08a6*/ 	.byte	0x30
	.zero		1


	//   ....[118]....
        /*08a8*/ 	.word	0x00006520
        /*08ac*/ 	.word	0x0000004f
        /*08b0*/ 	.word	0x00000140
        /*08b4*/ 	.short	0x010a
        /*08b6*/ 	.byte	0xff
	.zero		1


	//   ....[119]....
        /*08b8*/ 	.word	0x00006610
        /*08bc*/ 	.word	0x000000ff
        /*08c0*/ 	.word	0x000000d0
        /*08c4*/ 	.short	0x010a
        /*08c6*/ 	.byte	0x30
	.zero		1


	//   ....[120]....
        /*08c8*/ 	.word	0x000067c0
        /*08cc*/ 	.word	0x0000004f
        /*08d0*/ 	.word	0x00000140
        /*08d4*/ 	.short	0x010a
        /*08d6*/ 	.byte	0xff
	.zero		1


	//   ....[121]....
        /*08d8*/ 	.word	0x00006f30
        /*08dc*/ 	.word	0x00000000
        /*08e0*/ 	.word	0x00000000
        /*08e4*/ 	.short	0x0101
        /*08e6*/ 	.byte	0xff
	.zero		1


	//   ....[122]....
        /*08e8*/ 	.word	0x00006f40
        /*08ec*/ 	.word	0x00000003
        /*08f0*/ 	.word	0x000000d0
        /*08f4*/ 	.short	0x010a
        /*08f6*/ 	.byte	0xff
	.zero		1


	//   ....[123]....
        /*08f8*/ 	.word	0x00007000
        /*08fc*/ 	.word	0x00000003
        /*0900*/ 	.word	0x000000d0
        /*0904*/ 	.short	0x010a
        /*0906*/ 	.byte	0xff
	.zero		1


	//   ....[124]....
        /*0908*/ 	.word	0x00007900
        /*090c*/ 	.word	0x00000000
        /*0910*/ 	.word	0x00000000
        /*0914*/ 	.short	0x0101
        /*0916*/ 	.byte	0xff
	.zero		1


	//   ....[125]....
        /*0918*/ 	.word	0x00007920
        /*091c*/ 	.word	0x00000003
        /*0920*/ 	.word	0x000000d0
        /*0924*/ 	.short	0x010a
        /*0926*/ 	.byte	0xff
	.zero		1


	//   ....[126]....
        /*0928*/ 	.word	0x000079d0
        /*092c*/ 	.word	0x00000003
        /*0930*/ 	.word	0x000000d0
        /*0934*/ 	.short	0x010a
        /*0936*/ 	.byte	0xff
	.zero		1


	//   ....[127]....
        /*0938*/ 	.word	0x000082d0
        /*093c*/ 	.word	0x00000000
        /*0940*/ 	.word	0x00000000
        /*0944*/ 	.short	0x0101
        /*0946*/ 	.byte	0xff
	.zero		1


	//   ....[128]....
        /*0948*/ 	.word	0x000082f0
        /*094c*/ 	.word	0x00000014
        /*0950*/ 	.word	0x000000d0
        /*0954*/ 	.short	0x010a
        /*0956*/ 	.byte	0xff
	.zero		1


	//   ....[129]....
        /*0958*/ 	.word	0x000083a0
        /*095c*/ 	.word	0x00000014
        /*0960*/ 	.word	0x000000d0
        /*0964*/ 	.short	0x010a
        /*0966*/ 	.byte	0xff
	.zero		1


	//   ....[130]....
        /*0968*/ 	.word	0x000086f0
        /*096c*/ 	.word	0x00000000
        /*0970*/ 	.word	0x00000000
        /*0974*/ 	.short	0x0101
        /*0976*/ 	.byte	0xff
	.zero		1


	//   ....[131]....
        /*0978*/ 	.word	0x00008ce0
        /*097c*/ 	.word	0x00000003
        /*0980*/ 	.word	0x00000000
        /*0984*/ 	.short	0x0101
        /*0986*/ 	.byte	0xff
	.zero		1


	//   ....[132]....
        /*0988*/ 	.word	0x00008f50
        /*098c*/ 	.word	0x000000ff
        /*0990*/ 	.word	0x00000000
        /*0994*/ 	.short	0x0101
        /*0996*/ 	.byte	0x04
	.zero		1


	//   ....[133]....
        /*0998*/ 	.word	0x00008f70
        /*099c*/ 	.word	0x00000005
        /*09a0*/ 	.word	0x00000170
        /*09a4*/ 	.short	0x010a
        /*09a6*/ 	.byte	0xff
	.zero		1


	//   ....[134]....
        /*09a8*/ 	.word	0x00008fd0
        /*09ac*/ 	.word	0x00000004
        /*09b0*/ 	.word	0x00000068
        /*09b4*/ 	.short	0x010a
        /*09b6*/ 	.byte	0xff
	.zero		1


	//   ....[135]....
        /*09b8*/ 	.word	0x00009020
        /*09bc*/ 	.word	0x00000008
        /*09c0*/ 	.word	0x00000120
        /*09c4*/ 	.short	0x010a
        /*09c6*/ 	.byte	0xff
	.zero		1


	//   ....[136]....
        /*09c8*/ 	.word	0x00009080
        /*09cc*/ 	.word	0x00000000
        /*09d0*/ 	.word	0x00000000
        /*09d4*/ 	.short	0x010a
        /*09d6*/ 	.byte	0xff
	.zero		1


	//   ....[137]....
        /*09d8*/ 	.word	0x000090e0
        /*09dc*/ 	.word	0x00000000
        /*09e0*/ 	.word	0x00000000
        /*09e4*/ 	.short	0x010a
        /*09e6*/ 	.byte	0xff
	.zero		1


	//   ....[138]....
        /*09e8*/ 	.word	0x00009140
        /*09ec*/ 	.word	0x00000000
        /*09f0*/ 	.word	0x00000000
        /*09f4*/ 	.short	0x010a
        /*09f6*/ 	.byte	0xff
	.zero		1


	//   ....[139]....
        /*09f8*/ 	.word	0x000091a0
        /*09fc*/ 	.word	0x00000000
        /*0a00*/ 	.word	0x00000000
        /*0a04*/ 	.short	0x010a
        /*0a06*/ 	.byte	0xff
	.zero		1


	//   ....[140]....
        /*0a08*/ 	.word	0x00009200
        /*0a0c*/ 	.word	0x00000000
        /*0a10*/ 	.word	0x00000000
        /*0a14*/ 	.short	0x010a
        /*0a16*/ 	.byte	0xff
	.zero		1


	//   ....[141]....
        /*0a18*/ 	.word	0x00009260
        /*0a1c*/ 	.word	0x00000000
        /*0a20*/ 	.word	0x00000000
        /*0a24*/ 	.short	0x010a
        /*0a26*/ 	.byte	0xff
	.zero		1


	//   ....[142]....
        /*0a28*/ 	.word	0x000092c0
        /*0a2c*/ 	.word	0x00000000
        /*0a30*/ 	.word	0x00000000
        /*0a34*/ 	.short	0x010a
        /*0a36*/ 	.byte	0xff
	.zero		1


	//   ....[143]....
        /*0a38*/ 	.word	0x00009320
        /*0a3c*/ 	.word	0x00000000
        /*0a40*/ 	.word	0x00000000
        /*0a44*/ 	.short	0x010a
        /*0a46*/ 	.byte	0xff
	.zero		1


	//   ....[144]....
        /*0a48*/ 	.word	0x00009380
        /*0a4c*/ 	.word	0x00000000
        /*0a50*/ 	.word	0x00000000
        /*0a54*/ 	.short	0x010a
        /*0a56*/ 	.byte	0xff
	.zero		1


	//   ....[145]....
        /*0a58*/ 	.word	0x000093e0
        /*0a5c*/ 	.word	0x00000000
        /*0a60*/ 	.word	0x00000000
        /*0a64*/ 	.short	0x010a
        /*0a66*/ 	.byte	0xff
	.zero		1


	//   ....[146]....
        /*0a68*/ 	.word	0x00009440
        /*0a6c*/ 	.word	0x00000000
        /*0a70*/ 	.word	0x00000000
        /*0a74*/ 	.short	0x010a
        /*0a76*/ 	.byte	0xff
	.zero		1


	//   ....[147]....
        /*0a78*/ 	.word	0x000094a0
        /*0a7c*/ 	.word	0x00000000
        /*0a80*/ 	.word	0x00000000
        /*0a84*/ 	.short	0x010a
        /*0a86*/ 	.byte	0xff
	.zero		1


	//   ....[148]....
        /*0a88*/ 	.word	0x000094f0
        /*0a8c*/ 	.word	0x00000000
        /*0a90*/ 	.word	0x00000160
        /*0a94*/ 	.short	0x010a
        /*0a96*/ 	.byte	0xff
	.zero		1


	//   ....[149]....
        /*0a98*/ 	.word	0x00009550
        /*0a9c*/ 	.word	0x00000000
        /*0aa0*/ 	.word	0x00000130
        /*0aa4*/ 	.short	0x010a
        /*0aa6*/ 	.byte	0xff
	.zero		1


	//   ....[150]....
        /*0aa8*/ 	.word	0x000095a0
        /*0aac*/ 	.word	0x00000000
        /*0ab0*/ 	.word	0x00000120
        /*0ab4*/ 	.short	0x010a
        /*0ab6*/ 	.byte	0xff
	.zero		1


	//   ....[151]....
        /*0ab8*/ 	.word	0x00009600
        /*0abc*/ 	.word	0x00000000
        /*0ac0*/ 	.word	0x00000130
        /*0ac4*/ 	.short	0x010a
        /*0ac6*/ 	.byte	0xff
	.zero		1


	//   ....[152]....
        /*0ac8*/ 	.word	0x00009660
        /*0acc*/ 	.word	0x00000004
        /*0ad0*/ 	.word	0x00000008
        /*0ad4*/ 	.short	0x010a
        /*0ad6*/ 	.byte	0xff
	.zero		1


	//   ....[153]....
        /*0ad8*/ 	.word	0x00009740
        /*0adc*/ 	.word	0x00000002
        /*0ae0*/ 	.word	0x00000008
        /*0ae4*/ 	.short	0x010a
        /*0ae6*/ 	.byte	0xff
	.zero		1


	//   ....[154]....
        /*0ae8*/ 	.word	0x00009790
        /*0aec*/ 	.word	0x00000000
        /*0af0*/ 	.word	0x00000120
        /*0af4*/ 	.short	0x010a
        /*0af6*/ 	.byte	0xff
	.zero		1


	//   ....[155]....
        /*0af8*/ 	.word	0x000097f0
        /*0afc*/ 	.word	0x00000000
        /*0b00*/ 	.word	0x00000150
        /*0b04*/ 	.short	0x010a
        /*0b06*/ 	.byte	0xff
	.zero		1


	//   ....[156]....
        /*0b08*/ 	.word	0x00009850
        /*0b0c*/ 	.word	0x00000000
        /*0b10*/ 	.word	0x00000000
        /*0b14*/ 	.short	0x010a
        /*0b16*/ 	.byte	0xff
	.zero		1


	//   ....[157]....
        /*0b18*/ 	.word	0x000098b0
        /*0b1c*/ 	.word	0x00000000
        /*0b20*/ 	.word	0x00000000
        /*0b24*/ 	.short	0x010a
        /*0b26*/ 	.byte	0xff
	.zero		1


	//   ....[158]....
        /*0b28*/ 	.word	0x00009910
        /*0b2c*/ 	.word	0x00000000
        /*0b30*/ 	.word	0x00000180
        /*0b34*/ 	.short	0x010a
        /*0b36*/ 	.byte	0xff
	.zero		1


	//   ....[159]....
        /*0b38*/ 	.word	0x00009960
        /*0b3c*/ 	.word	0x00000000
        /*0b40*/ 	.word	0x00000120
        /*0b44*/ 	.short	0x010a
        /*0b46*/ 	.byte	0xff
	.zero		1


	//   ....[160]....
        /*0b48*/ 	.word	0x000099c0
        /*0b4c*/ 	.word	0x00000000
        /*0b50*/ 	.word	0x00000118
        /*0b54*/ 	.short	0x010a
        /*0b56*/ 	.byte	0xff
	.zero		1


	//   ....[161]....
        /*0b58*/ 	.word	0x00009a20
        /*0b5c*/ 	.word	0x00000000
        /*0b60*/ 	.word	0x000000f0
        /*0b64*/ 	.short	0x010a
        /*0b66*/ 	.byte	0xff
	.zero		1


	//   ....[162]....
        /*0b68*/ 	.word	0x00009a80
        /*0b6c*/ 	.word	0x00000000
        /*0b70*/ 	.word	0x000000f8
        /*0b74*/ 	.short	0x010a
        /*0b76*/ 	.byte	0xff
	.zero		1


	//   ....[163]....
        /*0b78*/ 	.word	0x00009ae0
        /*0b7c*/ 	.word	0x00000000
        /*0b80*/ 	.word	0x00000100
        /*0b84*/ 	.short	0x010a
        /*0b86*/ 	.byte	0xff
	.zero		1


	//   ....[164]....
        /*0b88*/ 	.word	0x00009b40
        /*0b8c*/ 	.word	0x00000000
        /*0b90*/ 	.word	0x00000108
        /*0b94*/ 	.short	0x010a
        /*0b96*/ 	.byte	0xff
	.zero		1


	//   ....[165]....
        /*0b98*/ 	.word	0x00009ba0
        /*0b9c*/ 	.word	0x00000000
        /*0ba0*/ 	.word	0x000000f0
        /*0ba4*/ 	.short	0x010a
        /*0ba6*/ 	.byte	0xff
	.zero		1


	//   ....[166]....
        /*0ba8*/ 	.word	0x00009c00
        /*0bac*/ 	.word	0x00000000
        /*0bb0*/ 	.word	0x000000f8
        /*0bb4*/ 	.short	0x010a
        /*0bb6*/ 	.byte	0xff
	.zero		1


	//   ....[167]....
        /*0bb8*/ 	.word	0x00009c60
        /*0bbc*/ 	.word	0x00000000
        /*0bc0*/ 	.word	0x00000100
        /*0bc4*/ 	.short	0x010a
        /*0bc6*/ 	.byte	0xff
	.zero		1


	//   ....[168]....
        /*0bc8*/ 	.word	0x00009cb0
        /*0bcc*/ 	.word	0x00000000
        /*0bd0*/ 	.word	0x00000120
        /*0bd4*/ 	.short	0x010a
        /*0bd6*/ 	.byte	0xff
	.zero		1


	//   ....[169]....
        /*0bd8*/ 	.word	0x00009d10
        /*0bdc*/ 	.word	0x00000003
        /*0be0*/ 	.word	0x000000d0
        /*0be4*/ 	.short	0x010a
        /*0be6*/ 	.byte	0xff
	.zero		1


	//   ....[170]....
        /*0be8*/ 	.word	0x00009d60
        /*0bec*/ 	.word	0x0000004f
        /*0bf0*/ 	.word	0x00000140
        /*0bf4*/ 	.short	0x010a
        /*0bf6*/ 	.byte	0xff
	.zero		1


	//   ....[171]....
        /*0bf8*/ 	.word	0x00009db0
        /*0bfc*/ 	.word	0x00000003
        /*0c00*/ 	.word	0x000000d0
        /*0c04*/ 	.short	0x010a
        /*0c06*/ 	.byte	0xff
	.zero		1


	//   ....[172]....
        /*0c08*/ 	.word	0x00009e00
        /*0c0c*/ 	.word	0x00000003
        /*0c10*/ 	.word	0x000000d0
        /*0c14*/ 	.short	0x010a
        /*0c16*/ 	.byte	0xff
	.zero		1


	//   ....[173]....
        /*0c18*/ 	.word	0x00009e50
        /*0c1c*/ 	.word	0x00000014
        /*0c20*/ 	.word	0x000000d0
        /*0c24*/ 	.short	0x010a
        /*0c26*/ 	.byte	0xff
	.zero		1


	//----- nvinfo : EIATTR_NUM_MBARRIERS
	.align		4
.L_47:
        /*0c28*/ 	.byte	0x03, 0x38
        /*0c2a*/ 	.short	0x0031


	//----- nvinfo : EIATTR_EXIT_INSTR_OFFSETS
	.align		4
        /*0c2c*/ 	.byte	0x04, 0x1c
        /*0c2e*/ 	.short	(.L_49 - .L_48)


	//   ....[0]....
.L_48:
        /*0c30*/ 	.word	0x00002a20


	//   ....[1]....
        /*0c34*/ 	.word	0x00002f10


	//   ....[2]....
        /*0c38*/ 	.word	0x00002f70


	//   ....[3]....
        /*0c3c*/ 	.word	0x00004100


	//   ....[4]....
        /*0c40*/ 	.word	0x00005690


	//   ....[5]....
        /*0c44*/ 	.word	0x000056d0


	//   ....[6]....
        /*0c48*/ 	.word	0x00008e40


	//   ....[7]....
        /*0c4c*/ 	.word	0x00008ec0


	//   ....[8]....
        /*0c50*/ 	.word	0x00008ef0


	//   ....[9]....
        /*0c54*/ 	.word	0x00008f60


	//----- nvinfo : EIATTR_MAX_THREADS
	.align		4
.L_49:
        /*0c58*/ 	.byte	0x04, 0x05
        /*0c5a*/ 	.short	(.L_51 - .L_50)
.L_50:
        /*0c5c*/ 	.word	0x00000100
        /*0c60*/ 	.word	0x00000001
        /*0c64*/ 	.word	0x00000001


	//----- nvinfo : EIATTR_CRS_STACK_SIZE
	.align		4
.L_51:
        /*0c68*/ 	.byte	0x04, 0x1e
        /*0c6a*/ 	.short	(.L_53 - .L_52)
.L_52:
        /*0c6c*/ 	.word	0x00000000


	//----- nvinfo : EIATTR_CBANK_PARAM_SIZE
	.align		4
.L_53:
        /*0c70*/ 	.byte	0x03, 0x19
        /*0c72*/ 	.short	0x0a00


	//----- nvinfo : EIATTR_PARAM_CBANK
	.align		4
        /*0c74*/ 	.byte	0x04, 0x0a
        /*0c76*/ 	.short	(.L_55 - .L_54)
	.align		4
.L_54:
        /*0c78*/ 	.word	index@(.nv.constant0._ZN7cutlass13device_kernelINS_4gemm6kernel13GemmUniversalIN4cute5tupleIJiiiiEEENS1_10collective13CollectiveMmaINS1_41MainloopSm100TmaUmmaWarpSpecializedSparseILi13ELi2ELi2ENS5_IJNS4_1CILi2EEENSA_ILi1EEESC_EEEEENS5_IJNSA_ILi256EEENSA_ILi64EEENSA_ILi128EEEEEENS_12float_e4m3_tENS5_IJNS4_6LayoutINS5_IJiNS5_IJSB_iEEEiEEENS5_IJlNS5_IJSC_SB_EEElEEEEENSK_INS5_IJNS5_IJSH_iEEESQ_iEEENS5_IJNS5_IJSH_NSA_ILi16384EEEEEENS5_IJSC_lEEElEEEEEEEESJ_NS5_IJlSC_lEEENS4_8TiledMMAINS4_8MMA_AtomIJNS4_32SM100_MMA_F8F6F4_2x1SM_SS_SPARSEISJ_SJ_fLi256ELi64ELNS4_4UMMA5MajorE0ELS13_0ELNS12_7ScaleInE0ELS14_0EEEEEENSK_INS5_IJSC_SC_SC_EEENS5_IJNSA_ILi0EEES18_S18_EEEEENS5_IJNS4_10UnderscoreES1B_S1B_EEEEENS4_18SM100_TMA_2SM_LOADENS4_14ComposedLayoutINS4_7SwizzleILi2ELi4ELi3EEENS4_25smem_sparse_ptr_flag_bitsILi2ELi8EEENSK_INS5_IJNS5_IJSC_NSA_ILi8EEEEEENS5_IJSB_SG_EEEEEENS5_IJNS5_IJS18_SH_EEESN_EEEEEEEvNS4_8identityES1E_NS1F_INS1G_ILi3ELi4ELi3EEENS4_18smem_ptr_flag_bitsILi8EEENSK_INS5_IJS1K_SH_EEENS5_IJSH_SC_EEEEEEEvS1S_EENS_8epilogue10collective18CollectiveEpilogueINS21_23Sm100TmaWarpSpecializedILi4ELi2ELi16ELb1ELb0EEEJNS5_IJSH_SG_SH_EEENS5_IJNSK_ISH_SC_EENSK_INSA_ILi16EEESC_EEEEEfNS5_IJSC_llEEEfS2B_NS21_6fusion15FusionCallbacksIS25_NS2C_17LinearCombinationIffffLNS_15FloatRoundStyleE2EEES26_S2A_JEEENS4_5SM1004TMEM4LOAD26SM100_TMEM_LOAD_32dp32b16xENS4_13SM90_TMA_LOADENS1F_INS1G_ILi2ELi5ELi2EEENS1U_ILi32EEENSK_INS5_IJNSA_ILi32EEENSA_ILi4EEEEEENS5_IJSC_S2P_EEEEEEENS4_39AutoVectorizingCopyWithAssumedAlignmentILi128EEENS4_14SM90_TMA_STOREES2U_S2W_S2W_EEEvvEEEEvNT_6ParamsE)
        /*0c7c*/ 	.short	0x0380
        /*0c7e*/ 	.short	0x0a00


	//----- nvinfo : EIATTR_SW_WAR
	.align		4
.L_55:
        /*0c80*/ 	.byte	0x04, 0x36
        /*0c82*/ 	.short	(.L_57 - .L_56)
.L_56:
        /*0c84*/ 	.word	0x00000008
.L_57:


//--------------------- .nv.callgraph             --------------------------
	.section	.nv.callgraph,"",@"SHT_CUDA_CALLGRAPH"
	.align	4
	.sectionentsize	8
	.align		4
        /*0000*/ 	.word	0x00000000
	.align		4
        /*0004*/ 	.word	0xffffffff
	.align		4
        /*0008*/ 	.word	index@(_ZN7cutlass13device_kernelINS_4gemm6kernel13GemmUniversalIN4cute5tupleIJiiiiEEENS1_10collective13CollectiveMmaINS1_41MainloopSm100TmaUmmaWarpSpecializedSparseILi13ELi2ELi2ENS5_IJNS4_1CILi2EEENSA_ILi1EEESC_EEEEENS5_IJNSA_ILi256EEENSA_ILi64EEENSA_ILi128EEEEEENS_12float_e4m3_tENS5_IJNS4_6LayoutINS5_IJiNS5_IJSB_iEEEiEEENS5_IJlNS5_IJSC_SB_EEElEEEEENSK_INS5_IJNS5_IJSH_iEEESQ_iEEENS5_IJNS5_IJSH_NSA_ILi16384EEEEEENS5_IJSC_lEEElEEEEEEEESJ_NS5_IJlSC_lEEENS4_8TiledMMAINS4_8MMA_AtomIJNS4_32SM100_MMA_F8F6F4_2x1SM_SS_SPARSEISJ_SJ_fLi256ELi64ELNS4_4UMMA5MajorE0ELS13_0ELNS12_7ScaleInE0ELS14_0EEEEEENSK_INS5_IJSC_SC_SC_EEENS5_IJNSA_ILi0EEES18_S18_EEEEENS5_IJNS4_10UnderscoreES1B_S1B_EEEEENS4_18SM100_TMA_2SM_LOADENS4_14ComposedLayoutINS4_7SwizzleILi2ELi4ELi3EEENS4_25smem_sparse_ptr_flag_bitsILi2ELi8EEENSK_INS5_IJNS5_IJSC_NSA_ILi8EEEEEENS5_IJSB_SG_EEEEEENS5_IJNS5_IJS18_SH_EEESN_EEEEEEEvNS4_8identityES1E_NS1F_INS1G_ILi3ELi4ELi3EEENS4_18smem_ptr_flag_bitsILi8EEENSK_INS5_IJS1K_SH_EEENS5_IJSH_SC_EEEEEEEvS1S_EENS_8epilogue10collective18CollectiveEpilogueINS21_23Sm100TmaWarpSpecializedILi4ELi2ELi16ELb1ELb0EEEJNS5_IJSH_SG_SH_EEENS5_IJNSK_ISH_SC_EENSK_INSA_ILi16EEESC_EEEEEfNS5_IJSC_llEEEfS2B_NS21_6fusion15FusionCallbacksIS25_NS2C_17LinearCombinationIffffLNS_15FloatRoundStyleE2EEES26_S2A_JEEENS4_5SM1004TMEM4LOAD26SM100_TMEM_LOAD_32dp32b16xENS4_13SM90_TMA_LOADENS1F_INS1G_ILi2ELi5ELi2EEENS1U_ILi32EEENSK_INS5_IJNSA_ILi32EEENSA_ILi4EEEEEENS5_IJSC_S2P_EEEEEEENS4_39AutoVectorizingCopyWithAssumedAlignmentILi128EEENS4_14SM90_TMA_STOREES2U_S2W_S2W_EEEvvEEEEvNT_6ParamsE)
	.align		4
        /*000c*/ 	.word	index@(__assertfail)
	.align		4
        /*0010*/ 	.word	0x00000000
	.align		4
        /*0014*/ 	.word	0xfffffffe
	.align		4
        /*0018*/ 	.word	0x00000000
	.align		4
        /*001c*/ 	.word	0xfffffffd
	.align		4
        /*0020*/ 	.word	0x00000000
	.align		4
        /*0024*/ 	.word	0xfffffffc


//--------------------- .nv.constant4             --------------------------
	.section	.nv.constant4,"a",@progbits
	.align	8
	.align		8
.nv.constant4:
        /*0000*/ 	.dword	__assertfail
	.align		8
        /*0008*/ 	.dword	__unnamed_1
	.align		8
        /*0010*/ 	.dword	__unnamed_2
	.align		8
        /*0018*/ 	.dword	_ZN39_INTERNAL_6424eae2_4_k_cu_d40685f6_27824cuda3std3__45__cpo5beginE
	.align		8
        /*0020*/ 	.dword	_ZN39_INTERNAL_6424eae2_4_k_cu_d40685f6_27824cuda3std3__45__cpo3endE
	.align		8
        /*0028*/ 	.dword	_ZN39_INTERNAL_6424eae2_4_k_cu_d40685f6_27824cuda3std3__45__cpo6cbeginE
	.align		8
        /*0030*/ 	.dword	_ZN39_INTERNAL_6424eae2_4_k_cu_d40685f6_27824cuda3std3__45__cpo4cendE
	.align		8
        /*0038*/ 	.dword	_ZN39_INTERNAL_6424eae2_4_k_cu_d40685f6_27824cuda3std3__441_GLOBAL__N__6424eae2_4_k_cu_d40685f6_27826ignoreE
	.align		8
        /*0040*/ 	.dword	_ZN39_INTERNAL_6424eae2_4_k_cu_d40685f6_27824cuda3std3__419piecewise_constructE
	.align		8
        /*0048*/ 	.dword	_ZN39_INTERNAL_6424eae2_4_k_cu_d40685f6_27824cuda3std3__48in_placeE
	.align		8
        /*0050*/ 	.dword	_ZN39_INTERNAL_6424eae2_4_k_cu_d40685f6_27824cuda3std6ranges3__45__cpo4swapE
	.align		8
        /*0058*/ 	.dword	_ZN39_INTERNAL_6424eae2_4_k_cu_d40685f6_27824cuda3std6ranges3__45__cpo9iter_moveE
	.align		8
        /*0060*/ 	.dword	_ZN39_INTERNAL_6424eae2_4_k_cu_d40685f6_27824cute7productE
	.align		8
        /*0068*/ 	.dword	_ZN39_INTERNAL_6424eae2_4_k_cu_d40685f6_27824cute1_E
	.align		8
        /*0070*/ 	.dword	$str$25
	.align		8
        /*0078*/ 	.dword	$str$26
	.align		8
        /*0080*/ 	.dword	$str$27
	.align		8
        /*0088*/ 	.dword	$str$28


//--------------------- .text._ZN7cutlass13device_kernelINS_4gemm6kernel13GemmUniversalIN4cute5tupleIJiiiiEEENS1_10collective13CollectiveMmaINS1_41MainloopSm100TmaUmmaWarpSpecializedSparseILi13ELi2ELi2ENS5_IJNS4_1CILi2EEENSA_ILi1EEESC_EEEEENS5_IJNSA_ILi256EEENSA_ILi64EEENSA_ILi128EEEEEENS_12float_e4m3_tENS5_IJNS4_6LayoutINS5_IJiNS5_IJSB_iEEEiEEENS5_IJlNS5_IJSC_SB_EEElEEEEENSK_INS5_IJNS5_IJSH_iEEESQ_iEEENS5_IJNS5_IJSH_NSA_ILi16384EEEEEENS5_IJSC_lEEElEEEEEEEESJ_NS5_IJlSC_lEEENS4_8TiledMMAINS4_8MMA_AtomIJNS4_32SM100_MMA_F8F6F4_2x1SM_SS_SPARSEISJ_SJ_fLi256ELi64ELNS4_4UMMA5MajorE0ELS13_0ELNS12_7ScaleInE0ELS14_0EEEEEENSK_INS5_IJSC_SC_SC_EEENS5_IJNSA_ILi0EEES18_S18_EEEEENS5_IJNS4_10UnderscoreES1B_S1B_EEEEENS4_18SM100_TMA_2SM_LOADENS4_14ComposedLayoutINS4_7SwizzleILi2ELi4ELi3EEENS4_25smem_sparse_ptr_flag_bitsILi2ELi8EEENSK_INS5_IJNS5_IJSC_NSA_ILi8EEEEEENS5_IJSB_SG_EEEEEENS5_IJNS5_IJS18_SH_EEESN_EEEEEEEvNS4_8identityES1E_NS1F_INS1G_ILi3ELi4ELi3EEENS4_18smem_ptr_flag_bitsILi8EEENSK_INS5_IJS1K_SH_EEENS5_IJSH_SC_EEEEEEEvS1S_EENS_8epilogue10collective18CollectiveEpilogueINS21_23Sm100TmaWarpSpecializedILi4ELi2ELi16ELb1ELb0EEEJNS5_IJSH_SG_SH_EEENS5_IJNSK_ISH_SC_EENSK_INSA_ILi16EEESC_EEEEEfNS5_IJSC_llEEEfS2B_NS21_6fusion15FusionCallbacksIS25_NS2C_17LinearCombinationIffffLNS_15FloatRoundStyleE2EEES26_S2A_JEEENS4_5SM1004TMEM4LOAD26SM100_TMEM_LOAD_32dp32b16xENS4_13SM90_TMA_LOADENS1F_INS1G_ILi2ELi5ELi2EEENS1U_ILi32EEENSK_INS5_IJNSA_ILi32EEENSA_ILi4EEEEEENS5_IJSC_S2P_EEEEEEENS4_39AutoVectorizingCopyWithAssumedAlignmentILi128EEENS4_14SM90_TMA_STOREES2U_S2W_S2W_EEEvvEEEEvNT_6ParamsE --------------------------
	.section	.text._ZN7cutlass13device_kernelINS_4gemm6kernel13GemmUniversalIN4cute5tupleIJiiiiEEENS1_10collective13CollectiveMmaINS1_41MainloopSm100TmaUmmaWarpSpecializedSparseILi13ELi2ELi2ENS5_IJNS4_1CILi2EEENSA_ILi1EEESC_EEEEENS5_IJNSA_ILi256EEENSA_ILi64EEENSA_ILi128EEEEEENS_12float_e4m3_tENS5_IJNS4_6LayoutINS5_IJiNS5_IJSB_iEEEiEEENS5_IJlNS5_IJSC_SB_EEElEEEEENSK_INS5_IJNS5_IJSH_iEEESQ_iEEENS5_IJNS5_IJSH_NSA_ILi16384EEEEEENS5_IJSC_lEEElEEEEEEEESJ_NS5_IJlSC_lEEENS4_8TiledMMAINS4_8MMA_AtomIJNS4_32SM100_MMA_F8F6F4_2x1SM_SS_SPARSEISJ_SJ_fLi256ELi64ELNS4_4UMMA5MajorE0ELS13_0ELNS12_7ScaleInE0ELS14_0EEEEEENSK_INS5_IJSC_SC_SC_EEENS5_IJNSA_ILi0EEES18_S18_EEEEENS5_IJNS4_10UnderscoreES1B_S1B_EEEEENS4_18SM100_TMA_2SM_LOADENS4_14ComposedLayoutINS4_7SwizzleILi2ELi4ELi3EEENS4_25smem_sparse_ptr_flag_bitsILi2ELi8EEENSK_INS5_IJNS5_IJSC_NSA_ILi8EEEEEENS5_IJSB_SG_EEEEEENS5_IJNS5_IJS18_SH_EEESN_EEEEEEEvNS4_8identityES1E_NS1F_INS1G_ILi3ELi4ELi3EEENS4_18smem_ptr_flag_bitsILi8EEENSK_INS5_IJS1K_SH_EEENS5_IJSH_SC_EEEEEEEvS1S_EENS_8epilogue10collective18CollectiveEpilogueINS21_23Sm100TmaWarpSpecializedILi4ELi2ELi16ELb1ELb0EEEJNS5_IJSH_SG_SH_EEENS5_IJNSK_ISH_SC_EENSK_INSA_ILi16EEESC_EEEEEfNS5_IJSC_llEEEfS2B_NS21_6fusion15FusionCallbacksIS25_NS2C_17LinearCombinationIffffLNS_15FloatRoundStyleE2EEES26_S2A_JEEENS4_5SM1004TMEM4LOAD26SM100_TMEM_LOAD_32dp32b16xENS4_13SM90_TMA_LOADENS1F_INS1G_ILi2ELi5ELi2EEENS1U_ILi32EEENSK_INS5_IJNSA_ILi32EEENSA_ILi4EEEEEENS5_IJSC_S2P_EEEEEEENS4_39AutoVectorizingCopyWithAssumedAlignmentILi128EEENS4_14SM90_TMA_STOREES2U_S2W_S2W_EEEvvEEEEvNT_6ParamsE,"ax",@progbits
	.align	128
.text._ZN7cutlass13device_kernelINS_4gemm6kernel13GemmUniversalIN4cute5tupleIJiiiiEEENS1_10collective13CollectiveMmaINS1_41MainloopSm100TmaUmmaWarpSpecializedSparseILi13ELi2ELi2ENS5_IJNS4_1CILi2EEENSA_ILi1EEESC_EEEEENS5_IJNSA_ILi256EEENSA_ILi64EEENSA_ILi128EEEEEENS_12float_e4m3_tENS5_IJNS4_6LayoutINS5_IJiNS5_IJSB_iEEEiEEENS5_IJlNS5_IJSC_SB_EEElEEEEENSK_INS5_IJNS5_IJSH_iEEESQ_iEEENS5_IJNS5_IJSH_NSA_ILi16384EEEEEENS5_IJSC_lEEElEEEEEEEESJ_NS5_IJlSC_lEEENS4_8TiledMMAINS4_8MMA_AtomIJNS4_32SM100_MMA_F8F6F4_2x1SM_SS_SPARSEISJ_SJ_fLi256ELi64ELNS4_4UMMA5MajorE0ELS13_0ELNS12_7ScaleInE0ELS14_0EEEEEENSK_INS5_IJSC_SC_SC_EEENS5_IJNSA_ILi0EEES18_S18_EEEEENS5_IJNS4_10UnderscoreES1B_S1B_EEEEENS4_18SM100_TMA_2SM_LOADENS4_14ComposedLayoutINS4_7SwizzleILi2ELi4ELi3EEENS4_25smem_sparse_ptr_flag_bitsILi2ELi8EEENSK_INS5_IJNS5_IJSC_NSA_ILi8EEEEEENS5_IJSB_SG_EEEEEENS5_IJNS5_IJS18_SH_EEESN_EEEEEEEvNS4_8identityES1E_NS1F_INS1G_ILi3ELi4ELi3EEENS4_18smem_ptr_flag_bitsILi8EEENSK_INS5_IJS1K_SH_EEENS5_IJSH_SC_EEEEEEEvS1S_EENS_8epilogue10collective18CollectiveEpilogueINS21_23Sm100TmaWarpSpecializedILi4ELi2ELi16ELb1ELb0EEEJNS5_IJSH_SG_SH_EEENS5_IJNSK_ISH_SC_EENSK_INSA_ILi16EEESC_EEEEEfNS5_IJSC_llEEEfS2B_NS21_6fusion15FusionCallbacksIS25_NS2C_17LinearCombinationIffffLNS_15FloatRoundStyleE2EEES26_S2A_JEEENS4_5SM1004TMEM4LOAD26SM100_TMEM_LOAD_32dp32b16xENS4_13SM90_TMA_LOADENS1F_INS1G_ILi2ELi5ELi2EEENS1U_ILi32EEENSK_INS5_IJNSA_ILi32EEENSA_ILi4EEEEEENS5_IJSC_S2P_EEEEEEENS4_39AutoVectorizingCopyWithAssumedAlignmentILi128EEENS4_14SM90_TMA_STOREES2U_S2W_S2W_EEEvvEEEEvNT_6ParamsE:
        .type           _ZN7cutlass13device_kernelINS_4gemm6kernel13GemmUniversalIN4cute5tupleIJiiiiEEENS1_10collective13CollectiveMmaINS1_41MainloopSm100TmaUmmaWarpSpecializedSparseILi13ELi2ELi2ENS5_IJNS4_1CILi2EEENSA_ILi1EEESC_EEEEENS5_IJNSA_ILi256EEENSA_ILi64EEENSA_ILi128EEEEEENS_12float_e4m3_tENS5_IJNS4_6LayoutINS5_IJiNS5_IJSB_iEEEiEEENS5_IJlNS5_IJSC_SB_EEElEEEEENSK_INS5_IJNS5_IJSH_iEEESQ_iEEENS5_IJNS5_IJSH_NSA_ILi16384EEEEEENS5_IJSC_lEEElEEEEEEEESJ_NS5_IJlSC_lEEENS4_8TiledMMAINS4_8MMA_AtomIJNS4_32SM100_MMA_F8F6F4_2x1SM_SS_SPARSEISJ_SJ_fLi256ELi64ELNS4_4UMMA5MajorE0ELS13_0ELNS12_7ScaleInE0ELS14_0EEEEEENSK_INS5_IJSC_SC_SC_EEENS5_IJNSA_ILi0EEES18_S18_EEEEENS5_IJNS4_10UnderscoreES1B_S1B_EEEEENS4_18SM100_TMA_2SM_LOADENS4_14ComposedLayoutINS4_7SwizzleILi2ELi4ELi3EEENS4_25smem_sparse_ptr_flag_bitsILi2ELi8EEENSK_INS5_IJNS5_IJSC_NSA_ILi8EEEEEENS5_IJSB_SG_EEEEEENS5_IJNS5_IJS18_SH_EEESN_EEEEEEEvNS4_8identityES1E_NS1F_INS1G_ILi3ELi4ELi3EEENS4_18smem_ptr_flag_bitsILi8EEENSK_INS5_IJS1K_SH_EEENS5_IJSH_SC_EEEEEEEvS1S_EENS_8epilogue10collective18CollectiveEpilogueINS21_23Sm100TmaWarpSpecializedILi4ELi2ELi16ELb1ELb0EEEJNS5_IJSH_SG_SH_EEENS5_IJNSK_ISH_SC_EENSK_INSA_ILi16EEESC_EEEEEfNS5_IJSC_llEEEfS2B_NS21_6fusion15FusionCallbacksIS25_NS2C_17LinearCombinationIffffLNS_15FloatRoundStyleE2EEES26_S2A_JEEENS4_5SM1004TMEM4LOAD26SM100_TMEM_LOAD_32dp32b16xENS4_13SM90_TMA_LOADENS1F_INS1G_ILi2ELi5ELi2EEENS1U_ILi32EEENSK_INS5_IJNSA_ILi32EEENSA_ILi4EEEEEENS5_IJSC_S2P_EEEEEEENS4_39AutoVectorizingCopyWithAssumedAlignmentILi128EEENS4_14SM90_TMA_STOREES2U_S2W_S2W_EEEvvEEEEvNT_6ParamsE,@function
        .size           _ZN7cutlass13device_kernelINS_4gemm6kernel13GemmUniversalIN4cute5tupleIJiiiiEEENS1_10collective13CollectiveMmaINS1_41MainloopSm100TmaUmmaWarpSpecializedSparseILi13ELi2ELi2ENS5_IJNS4_1CILi2EEENSA_ILi1EEESC_EEEEENS5_IJNSA_ILi256EEENSA_ILi64EEENSA_ILi128EEEEEENS_12float_e4m3_tENS5_IJNS4_6LayoutINS5_IJiNS5_IJSB_iEEEiEEENS5_IJlNS5_IJSC_SB_EEElEEEEENSK_INS5_IJNS5_IJSH_iEEESQ_iEEENS5_IJNS5_IJSH_NSA_ILi16384EEEEEENS5_IJSC_lEEElEEEEEEEESJ_NS5_IJlSC_lEEENS4_8TiledMMAINS4_8MMA_AtomIJNS4_32SM100_MMA_F8F6F4_2x1SM_SS_SPARSEISJ_SJ_fLi256ELi64ELNS4_4UMMA5MajorE0ELS13_0ELNS12_7ScaleInE0ELS14_0EEEEEENSK_INS5_IJSC_SC_SC_EEENS5_IJNSA_ILi0EEES18_S18_EEEEENS5_IJNS4_10UnderscoreES1B_S1B_EEEEENS4_18SM100_TMA_2SM_LOADENS4_14ComposedLayoutINS4_7SwizzleILi2ELi4ELi3EEENS4_25smem_sparse_ptr_flag_bitsILi2ELi8EEENSK_INS5_IJNS5_IJSC_NSA_ILi8EEEEEENS5_IJSB_SG_EEEEEENS5_IJNS5_IJS18_SH_EEESN_EEEEEEEvNS4_8identityES1E_NS1F_INS1G_ILi3ELi4ELi3EEENS4_18smem_ptr_flag_bitsILi8EEENSK_INS5_IJS1K_SH_EEENS5_IJSH_SC_EEEEEEEvS1S_EENS_8epilogue10collective18CollectiveEpilogueINS21_23Sm100TmaWarpSpecializedILi4ELi2ELi16ELb1ELb0EEEJNS5_IJSH_SG_SH_EEENS5_IJNSK_ISH_SC_EENSK_INSA_ILi16EEESC_EEEEEfNS5_IJSC_llEEEfS2B_NS21_6fusion15FusionCallbacksIS25_NS2C_17LinearCombinationIffffLNS_15FloatRoundStyleE2EEES26_S2A_JEEENS4_5SM1004TMEM4LOAD26SM100_TMEM_LOAD_32dp32b16xENS4_13SM90_TMA_LOADENS1F_INS1G_ILi2ELi5ELi2EEENS1U_ILi32EEENSK_INS5_IJNSA_ILi32EEENSA_ILi4EEEEEENS5_IJSC_S2P_EEEEEEENS4_39AutoVectorizingCopyWithAssumedAlignmentILi128EEENS4_14SM90_TMA_STOREES2U_S2W_S2W_EEEvvEEEEvNT_6ParamsE,(.L_x_208 - _ZN7cutlass13device_kernelINS_4gemm6kernel13GemmUniversalIN4cute5tupleIJiiiiEEENS1_10collective13CollectiveMmaINS1_41MainloopSm100TmaUmmaWarpSpecializedSparseILi13ELi2ELi2ENS5_IJNS4_1CILi2EEENSA_ILi1EEESC_EEEEENS5_IJNSA_ILi256EEENSA_ILi64EEENSA_ILi128EEEEEENS_12float_e4m3_tENS5_IJNS4_6LayoutINS5_IJiNS5_IJSB_iEEEiEEENS5_IJlNS5_IJSC_SB_EEElEEEEENSK_INS5_IJNS5_IJSH_iEEESQ_iEEENS5_IJNS5_IJSH_NSA_ILi16384EEEEEENS5_IJSC_lEEElEEEEEEEESJ_NS5_IJlSC_lEEENS4_8TiledMMAINS4_8MMA_AtomIJNS4_32SM100_MMA_F8F6F4_2x1SM_SS_SPARSEISJ_SJ_fLi256ELi64ELNS4_4UMMA5MajorE0ELS13_0ELNS12_7ScaleInE0ELS14_0EEEEEENSK_INS5_IJSC_SC_SC_EEENS5_IJNSA_ILi0EEES18_S18_EEEEENS5_IJNS4_10UnderscoreES1B_S1B_EEEEENS4_18SM100_TMA_2SM_LOADENS4_14ComposedLayoutINS4_7SwizzleILi2ELi4ELi3EEENS4_25smem_sparse_ptr_flag_bitsILi2ELi8EEENSK_INS5_IJNS5_IJSC_NSA_ILi8EEEEEENS5_IJSB_SG_EEEEEENS5_IJNS5_IJS18_SH_EEESN_EEEEEEEvNS4_8identityES1E_NS1F_INS1G_ILi3ELi4ELi3EEENS4_18smem_ptr_flag_bitsILi8EEENSK_INS5_IJS1K_SH_EEENS5_IJSH_SC_EEEEEEEvS1S_EENS_8epilogue10collective18CollectiveEpilogueINS21_23Sm100TmaWarpSpecializedILi4ELi2ELi16ELb1ELb0EEEJNS5_IJSH_SG_SH_EEENS5_IJNSK_ISH_SC_EENSK_INSA_ILi16EEESC_EEEEEfNS5_IJSC_llEEEfS2B_NS21_6fusion15FusionCallbacksIS25_NS2C_17LinearCombinationIffffLNS_15FloatRoundStyleE2EEES26_S2A_JEEENS4_5SM1004TMEM4LOAD26SM100_TMEM_LOAD_32dp32b16xENS4_13SM90_TMA_LOADENS1F_INS1G_ILi2ELi5ELi2EEENS1U_ILi32EEENSK_INS5_IJNSA_ILi32EEENSA_ILi4EEEEEENS5_IJSC_S2P_EEEEEEENS4_39AutoVectorizingCopyWithAssumedAlignmentILi128EEENS4_14SM90_TMA_STOREES2U_S2W_S2W_EEEvvEEEEvNT_6ParamsE)
        .other          _ZN7cutlass13device_kernelINS_4gemm6kernel13GemmUniversalIN4cute5tupleIJiiiiEEENS1_10collective13CollectiveMmaINS1_41MainloopSm100TmaUmmaWarpSpecializedSparseILi13ELi2ELi2ENS5_IJNS4_1CILi2EEENSA_ILi1EEESC_EEEEENS5_IJNSA_ILi256EEENSA_ILi64EEENSA_ILi128EEEEEENS_12float_e4m3_tENS5_IJNS4_6LayoutINS5_IJiNS5_IJSB_iEEEiEEENS5_IJlNS5_IJSC_SB_EEElEEEEENSK_INS5_IJNS5_IJSH_iEEESQ_iEEENS5_IJNS5_IJSH_NSA_ILi16384EEEEEENS5_IJSC_lEEElEEEEEEEESJ_NS5_IJlSC_lEEENS4_8TiledMMAINS4_8MMA_AtomIJNS4_32SM100_MMA_F8F6F4_2x1SM_SS_SPARSEISJ_SJ_fLi256ELi64ELNS4_4UMMA5MajorE0ELS13_0ELNS12_7ScaleInE0ELS14_0EEEEEENSK_INS5_IJSC_SC_SC_EEENS5_IJNSA_ILi0EEES18_S18_EEEEENS5_IJNS4_10UnderscoreES1B_S1B_EEEEENS4_18SM100_TMA_2SM_LOADENS4_14ComposedLayoutINS4_7SwizzleILi2ELi4ELi3EEENS4_25smem_sparse_ptr_flag_bitsILi2ELi8EEENSK_INS5_IJNS5_IJSC_NSA_ILi8EEEEEENS5_IJSB_SG_EEEEEENS5_IJNS5_IJS18_SH_EEESN_EEEEEEEvNS4_8identityES1E_NS1F_INS1G_ILi3ELi4ELi3EEENS4_18smem_ptr_flag_bitsILi8EEENSK_INS5_IJS1K_SH_EEENS5_IJSH_SC_EEEEEEEvS1S_EENS_8epilogue10collective18CollectiveEpilogueINS21_23Sm100TmaWarpSpecializedILi4ELi2ELi16ELb1ELb0EEEJNS5_IJSH_SG_SH_EEENS5_IJNSK_ISH_SC_EENSK_INSA_ILi16EEESC_EEEEEfNS5_IJSC_llEEEfS2B_NS21_6fusion15FusionCallbacksIS25_NS2C_17LinearCombinationIffffLNS_15FloatRoundStyleE2EEES26_S2A_JEEENS4_5SM1004TMEM4LOAD26SM100_TMEM_LOAD_32dp32b16xENS4_13SM90_TMA_LOADENS1F_INS1G_ILi2ELi5ELi2EEENS1U_ILi32EEENSK_INS5_IJNSA_ILi32EEENSA_ILi4EEEEEENS5_IJSC_S2P_EEEEEEENS4_39AutoVectorizingCopyWithAssumedAlignmentILi128EEENS4_14SM90_TMA_STOREES2U_S2W_S2W_EEEvvEEEEvNT_6ParamsE,@"STO_CUDA_ENTRY STV_DEFAULT"
_ZN7cutlass13device_kernelINS_4gemm6kernel13GemmUniversalIN4cute5tupleIJiiiiEEENS1_10collective13CollectiveMmaINS1_41MainloopSm100TmaUmmaWarpSpecializedSparseILi13ELi2ELi2ENS5_IJNS4_1CILi2EEENSA_ILi1EEESC_EEEEENS5_IJNSA_ILi256EEENSA_ILi64EEENSA_ILi128EEEEEENS_12float_e4m3_tENS5_IJNS4_6LayoutINS5_IJiNS5_IJSB_iEEEiEEENS5_IJlNS5_IJSC_SB_EEElEEEEENSK_INS5_IJNS5_IJSH_iEEESQ_iEEENS5_IJNS5_IJSH_NSA_ILi16384EEEEEENS5_IJSC_lEEElEEEEEEEESJ_NS5_IJlSC_lEEENS4_8TiledMMAINS4_8MMA_AtomIJNS4_32SM100_MMA_F8F6F4_2x1SM_SS_SPARSEISJ_SJ_fLi256ELi64ELNS4_4UMMA5MajorE0ELS13_0ELNS12_7ScaleInE0ELS14_0EEEEEENSK_INS5_IJSC_SC_SC_EEENS5_IJNSA_ILi0EEES18_S18_EEEEENS5_IJNS4_10UnderscoreES1B_S1B_EEEEENS4_18SM100_TMA_2SM_LOADENS4_14ComposedLayoutINS4_7SwizzleILi2ELi4ELi3EEENS4_25smem_sparse_ptr_flag_bitsILi2ELi8EEENSK_INS5_IJNS5_IJSC_NSA_ILi8EEEEEENS5_IJSB_SG_EEEEEENS5_IJNS5_IJS18_SH_EEESN_EEEEEEEvNS4_8identityES1E_NS1F_INS1G_ILi3ELi4ELi3EEENS4_18smem_ptr_flag_bitsILi8EEENSK_INS5_IJS1K_SH_EEENS5_IJSH_SC_EEEEEEEvS1S_EENS_8epilogue10collective18CollectiveEpilogueINS21_23Sm100TmaWarpSpecializedILi4ELi2ELi16ELb1ELb0EEEJNS5_IJSH_SG_SH_EEENS5_IJNSK_ISH_SC_EENSK_INSA_ILi16EEESC_EEEEEfNS5_IJSC_llEEEfS2B_NS21_6fusion15FusionCallbacksIS25_NS2C_17LinearCombinationIffffLNS_15FloatRoundStyleE2EEES26_S2A_JEEENS4_5SM1004TMEM4LOAD26SM100_TMEM_LOAD_32dp32b16xENS4_13SM90_TMA_LOADENS1F_INS1G_ILi2ELi5ELi2EEENS1U_ILi32EEENSK_INS5_IJNSA_ILi32EEENSA_ILi4EEEEEENS5_IJSC_S2P_EEEEEEENS4_39AutoVectorizingCopyWithAssumedAlignmentILi128EEENS4_14SM90_TMA_STOREES2U_S2W_S2W_EEEvvEEEEvNT_6ParamsE:
[----:B------:R-:W1:Y:S01]  /*0000*/  LDC R1, c[0x0][0x37c] ;  /* 0x0000df00ff017b82 */ /* 0x000e620000000800 */
[----:B------:R-:W2:Y:S01]  /*0010*/  S2R R72, SR_TID.X ;  /* 0x0000000000487919 */ /* 0x000ea20000002100 */
[----:B------:R-:W3:Y:S06]  /*0020*/  LDCU.64 UR6, c[0x0][0xa90] ;  /* 0x00015200ff0677ac */ /* 0x000eec0008000a00 */
[----:B------:R-:W4:Y:S01]  /*0030*/  S2UR UR37, SR_CgaCtaId ;  /* 0x00000000002579c3 */ /* 0x000f220000008800 */
[----:B------:R-:W-:Y:S02]  /*0040*/  PRMT R59, RZ, 0x7610, R59 ;  /* 0x00007610ff3b7816 */ /* 0x000fe4000000003b */
[----:B------:R-:W-:Y:S01]  /*0050*/  ELECT P4, URZ, PT ;  /* 0x0000000000ff782f */ /* 0x000fe20003880000 */
[----:B------:R-:W1:Y:S01]  /*0060*/  LDCU.64 UR38, c[0x0][0x358] ;  /* 0x00006b00ff2677ac */ /* 0x000e620008000a00 */
[----:B---3--:R-:W-:-:S04]  /*0070*/  UISETP.NE.U32.AND UP0, UPT, UR6, URZ, UPT ;  /* 0x000000ff0600728c */ /* 0x008fc8000bf05070 */
[----:B------:R-:W-:Y:S02]  /*0080*/  UISETP.NE.AND.EX UP0, UPT, UR7, URZ, UPT, UP0 ;  /* 0x000000ff0700728c */ /* 0x000fe4000bf05300 */
[----:B----4-:R-:W-:Y:S02]  /*0090*/  ULOP3.LUT UR4, UR37, 0x1, URZ, 0xc0, !UPT ;  /* 0x0000000125047892 */ /* 0x010fe4000f8ec0ff */
[----:B------:R-:W-:Y:S01]  /*00a0*/  ULOP3.LUT UR5, UR37, 0x1, URZ, 0x3c, !UPT ;  /* 0x0000000125057892 */ /* 0x000fe2000f8e3cff */
[----:B--2---:R-:W-:-:S05]  /*00b0*/  SHF.R.U32.HI R63, RZ, 0x5, R72 ;  /* 0x00000005ff3f7819 */ /* 0x004fca0000011648 */
[----:B------:R-:W2:Y:S02]  /*00c0*/  SHFL.IDX PT, R0, R63, RZ, 0x1f ;  /* 0x00001fff3f007589 */ /* 0x000ea400000e0000 */
[----:B--2---:R-:W-:Y:S01]  /*00d0*/  R2UR UR10, R0 ;  /* 0x00000000000a72ca */ /* 0x004fe200000e0000 */
[----:B-1----:R-:W-:-:S14]  /*00e0*/  BRA.U UP0, `(.L_x_0) ;  /* 0x00000001002c7547 */ /* 0x002fdc000b800000 */
[----:B------:R-:W1:Y:S02]  /*00f0*/  LDCU.64 UR8, c[0x0][0xa88] ;  /* 0x00015100ff0877ac */ /* 0x000e640008000a00 */
[----:B-1----:R-:W-:-:S04]  /*0100*/  UISETP.NE.U32.AND UP0, UPT, UR8, URZ, UPT ;  /* 0x000000ff0800728c */ /* 0x002fc8000bf05070 */
[----:B------:R-:W-:-:S09]  /*0110*/  UISETP.NE.AND.EX UP0, UPT, UR9, URZ, UPT, UP0 ;  /* 0x000000ff0900728c */ /* 0x000fd2000bf05300 */
[----:B------:R-:W-:Y:S05]  /*0120*/  BRA.U !UP0, `(.L_x_1) ;  /* 0x0000000108107547 */ /* 0x000fea000b800000 */
[----:B------:R-:W1:Y:S02]  /*0130*/  LDC.64 R2, c[0x0][0xa88] ;  /* 0x0002a200ff027b82 */ /* 0x000e640000000a00 */
[----:B-1----:R1:W5:Y:S01]  /*0140*/  LDG.E R35, desc[UR38][R2.64] ;  /* 0x0000002602237981 */ /* 0x002362000c1e1900 */
[----:B------:R-:W-:Y:S01]  /*0150*/  HFMA2 R59, -RZ, RZ, 0, 5.9604644775390625e-08 ;  /* 0x00000001ff3b7431 */ /* 0x000fe200000001ff */
[----:B------:R-:W-:Y:S05]  /*0160*/  BRA `(.L_x_0) ;  /* 0x00000000000c7947 */ /* 0x000fea0003800000 */
.L_x_1:
[----:B------:R-:W1:Y:S01]  /*0170*/  LDCU UR8, c[0x0][0xa80] ;  /* 0x00015000ff0877ac */ /* 0x000e620008000800 */
[----:B------:R-:W-:Y:S01]  /*0180*/  HFMA2 R59, -RZ, RZ, 0, 5.9604644775390625e-08 ;  /* 0x00000001ff3b7431 */ /* 0x000fe200000001ff */
[----:B-1----:R-:W-:-:S07]  /*0190*/  MOV R35, UR8 ;  /* 0x0000000800237c02 */ /* 0x002fce0008000f00 */
.L_x_0:
[----:B------:R-:W2:Y:S02]  /*01a0*/  LDCU.64 UR8, c[0x0][0xab0] ;  /* 0x00015600ff0877ac */ /* 0x000ea40008000a00 */
[----:B--2---:R-:W-:-:S04]  /*01b0*/  UISETP.NE.U32.AND UP0, UPT, UR8, URZ, UPT ;  /* 0x000000ff0800728c */ /* 0x004fc8000bf05070 */
[----:B------:R-:W-:-:S09]  /*01c0*/  UISETP.NE.AND.EX UP0, UPT, UR9, URZ, UPT, UP0 ;  /* 0x000000ff0900728c */ /* 0x000fd2000bf05300 */
[----:B------:R-:W-:Y:S05]  /*01d0*/  BRA.U UP0, `(.L_x_2) ;  /* 0x0000000100247547 */ /* 0x000fea000b800000 */
[----:B------:R-:W2:Y:S02]  /*01e0*/  LDCU.64 UR8, c[0x0][0xaa8] ;  /* 0x00015500ff0877ac */ /* 0x000ea40008000a00 */
[----:B--2---:R-:W-:-:S04]  /*01f0*/  UISETP.NE.U32.AND UP0, UPT, UR8, URZ, UPT ;  /* 0x000000ff0800728c */ /* 0x004fc8000bf05070 */
[----:B------:R-:W-:-:S09]  /*0200*/  UISETP.NE.AND.EX UP0, UPT, UR9, URZ, UPT, UP0 ;  /* 0x000000ff0900728c */ /* 0x000fd2000bf05300 */
[----:B------:R-:W-:Y:S05]  /*0210*/  BRA.U !UP0, `(.L_x_3) ;  /* 0x00000001080c7547 */ /* 0x000fea000b800000 */
[----:B------:R-:W2:Y:S02]  /*0220*/  LDC.64 R32, c[0x0][0xaa8] ;  /* 0x0002aa00ff207b82 */ /* 0x000ea40000000a00 */
[----:B--2---:R2:W5:Y:S01]  /*0230*/  LDG.E R32, desc[UR38][R32.64] ;  /* 0x0000002620207981 */ /* 0x004562000c1e1900 */
[----:B------:R-:W-:Y:S05]  /*0240*/  BRA `(.L_x_2) ;  /* 0x0000000000087947 */ /* 0x000fea0003800000 */
.L_x_3:
[----:B------:R-:W2:Y:S02]  /*0250*/  LDCU UR8, c[0x0][0xaa0] ;  /* 0x00015400ff0877ac */ /* 0x000ea40008000800 */
[----:B--2---:R-:W-:Y:S02]  /*0260*/  MOV R32, UR8 ;  /* 0x0000000800207c02 */ /* 0x004fe40008000f00 */
.L_x_2:
[----:B------:R-:W-:Y:S01]  /*0270*/  IMAD.U32 R0, RZ, RZ, UR10 ;  /* 0x0000000aff007e24 */ /* 0x000fe2000f8e00ff */
[----:B------:R-:W-:Y:S04]  /*0280*/  BSSY.RECONVERGENT B0, `(.L_x_4) ;  /* 0x000000f000007945 */ /* 0x000fe80003800200 */
[C---:B------:R-:W-:Y:S02]  /*0290*/  ISETP.NE.OR P1, PT, R0.reuse, 0x1, !P4 ;  /* 0x000000010000780c */ /* 0x040fe40006725670 */
[----:B------:R-:W-:-:S11]  /*02a0*/  ISETP.NE.OR P0, PT, R0, 0x3, !P4 ;  /* 0x000000030000780c */ /* 0x000fd60006705670 */
[----:B------:R-:W-:Y:S05]  /*02b0*/  @P1 BRA `(.L_x_5) ;  /* 0x00000000002c1947 */ /* 0x000fea0003800000 */
[----:B------:R-:W3:Y:S02]  /*02c0*/  LDCU.64 UR8, c[0x0][0x348] ;  /* 0x00006900ff0877ac */ /* 0x000ee40008000a00 */
[----:B---3--:R-:W-:Y:S02]  /*02d0*/  UIADD3 UR14, UP2, UPT, UR8, 0x80, URZ ;  /* 0x00000080080e7890 */ /* 0x008fe4000ff5e0ff */
[----:B------:R-:W-:Y:S02]  /*02e0*/  UIADD3 UR12, UP1, UPT, UR8, 0x280, URZ ;  /* 0x00000280080c7890 */ /* 0x000fe4000ff3e0ff */
[----:B------:R-:W-:Y:S02]  /*02f0*/  UIADD3 UR8, UP0, UPT, UR8, 0x180, URZ ;  /* 0x0000018008087890 */ /* 0x000fe4000ff1e0ff */
[----:B------:R-:W-:Y:S02]  /*0300*/  UIADD3.X UR15, UPT, UPT, URZ, UR9, URZ, UP2, !UPT ;  /* 0x00000009ff0f7290 */ /* 0x000fe400097fe4ff */
[----:B------:R-:W-:-:S02]  /*0310*/  UIADD3.X UR13, UPT, UPT, URZ, UR9, URZ, UP1, !UPT ;  /* 0x00000009ff0d7290 */ /* 0x000fc40008ffe4ff */
[----:B------:R-:W-:-:S05]  /*0320*/  UIADD3.X UR9, UPT, UPT, URZ, UR9, URZ, UP0, !UPT ;  /* 0x00000009ff097290 */ /* 0x000fca00087fe4ff */
[----:B------:R3:W-:Y:S02]  /*0330*/  UTMACCTL.PF [UR14] ;  /* 0x000000000e0079b9 */ /* 0x0007e40008040000 */
[----:B------:R3:W-:Y:S02]  /*0340*/  UTMACCTL.PF [UR12] ;  /* 0x000000000c0079b9 */ /* 0x0007e40008040000 */
[----:B------:R3:W-:Y:S02]  /*0350*/  UTMACCTL.PF [UR8] ;  /* 0x00000000080079b9 */ /* 0x0007e40008040000 */
[----:B---3--:R-:W-:Y:S01]  /*0360*/  NOP ;  /* 0x0000000000007918 */ /* 0x008fe20000000000 */
.L_x_5:
[----:B------:R-:W-:Y:S05]  /*0370*/  BSYNC.RECONVERGENT B0 ;  /* 0x0000000000007941 */ /* 0x000fea0003800200 */
.L_x_4:
[----:B------:R-:W-:Y:S04]  /*0380*/  BSSY.RECONVERGENT B0, `(.L_x_6) ;  /* 0x000000a000007945 */ /* 0x000fe80003800200 */
[----:B------:R-:W-:Y:S05]  /*0390*/  @P0 BRA `(.L_x_7) ;  /* 0x0000000000200947 */ /* 0x000fea0003800000 */
[----:B------:R-:W3:Y:S02]  /*03a0*/  LDCU.64 UR8, c[0x0][0x348] ;  /* 0x00006900ff0877ac */ /* 0x000ee40008000a00 */
[----:B---3--:R-:W-:Y:S02]  /*03b0*/  UIADD3 UR12, UP1, UPT, UR8, 0x780, URZ ;  /* 0x00000780080c7890 */ /* 0x008fe4000ff3e0ff */
[----:B------:R-:W-:Y:S02]  /*03c0*/  UIADD3 UR8, UP0, UPT, UR8, 0x880, URZ ;  /* 0x0000088008087890 */ /* 0x000fe4000ff1e0ff */
[----:B------:R-:W-:Y:S02]  /*03d0*/  UIADD3.X UR13, UPT, UPT, URZ, UR9, URZ, UP1, !UPT ;  /* 0x00000009ff0d7290 */ /* 0x000fe40008ffe4ff */
[----:B------:R-:W-:-:S07]  /*03e0*/  UIADD3.X UR9, UPT, UPT, URZ, UR9, URZ, UP0, !UPT ;  /* 0x00000009ff097290 */ /* 0x000fce00087fe4ff */
[----:B------:R3:W-:Y:S02]  /*03f0*/  UTMACCTL.PF [UR12] ;  /* 0x000000000c0079b9 */ /* 0x0007e40008040000 */
[----:B------:R3:W-:Y:S02]  /*0400*/  UTMACCTL.PF [UR8] ;  /* 0x00000000080079b9 */ /* 0x0007e40008040000 */
[----:B---3--:R-:W-:Y:S01]  /*0410*/  NOP ;  /* 0x0000000000007918 */ /* 0x008fe20000000000 */
.L_x_7:
[----:B------:R-:W-:Y:S05]  /*0420*/  BSYNC.RECONVERGENT B0 ;  /* 0x0000000000007941 */ /* 0x000fea0003800200 */
.L_x_6:
[----:B------:R-:W3:Y:S01]  /*0430*/  LDCU.64 UR8, c[0x0][0xa88] ;  /* 0x00015100ff0877ac */ /* 0x000ee20008000a00 */
[----:B------:R-:W-:Y:S02]  /*0440*/  UISETP.EQ.U32.AND UP1, UPT, UR6, URZ, UPT ;  /* 0x000000ff0600728c */ /* 0x000fe4000bf22070 */
[----:B------:R-:W-:Y:S02]  /*0450*/  UPLOP3.LUT UP5, UPT, UPT, UPT, UPT, 0x80, 0x8 ;  /* 0x000000000008789c */ /* 0x000fe40003faf070 */
[----:B---3--:R-:W-:-:S04]  /*0460*/  UISETP.NE.U32.AND UP0, UPT, UR8, URZ, UPT ;  /* 0x000000ff0800728c */ /* 0x008fc8000bf05070 */
[----:B------:R-:W-:-:S04]  /*0470*/  UISETP.NE.AND.EX UP0, UPT, UR9, URZ, UPT, UP0 ;  /* 0x000000ff0900728c */ /* 0x000fc8000bf05300 */
[----:B------:R-:W-:-:S04]  /*0480*/  UISETP.EQ.OR.EX UP2, UPT, UR7, URZ, !UP0, UP1 ;  /* 0x000000ff0700728c */ /* 0x000fc8000c742710 */
[----:B------:R-:W-:-:S05]  /*0490*/  UP2UR UR50, UPR, URZ, 0x4 ;  /* 0x00000004ff327883 */ /* 0x000fca0008000000 */
[----:B------:R-:W-:Y:S07]  /*04a0*/  BRA.U !UP2, `(.L_x_8) ;  /* 0x000000010a207547 */ /* 0x000fee000b800000 */
[----:B------:R-:W-:Y:S01]  /*04b0*/  UISETP.NE.U32.AND UP2, UPT, UR6, URZ, UPT ;  /* 0x000000ff0600728c */ /* 0x000fe2000bf45070 */
[----:B-----5:R-:W-:Y:S01]  /*04c0*/  FSETP.NEU.AND P0, PT, R35, RZ, PT ;  /* 0x000000ff2300720b */ /* 0x020fe20003f0d000 */
[----:B------:R-:W-:Y:S02]  /*04d0*/  USEL UR6, URZ, 0xffffffff, UP0 ;  /* 0xffffffffff067887 */ /* 0x000fe40008000000 */
[----:B------:R-:W-:-:S10]  /*04e0*/  UISETP.NE.AND.EX UP2, UPT, UR7, URZ, UPT, UP2 ;  /* 0x000000ff0700728c */ /* 0x000fd4000bf45320 */
[----:B------:R-:W-:Y:S01]  /*04f0*/  VOTEU.ANY UP1, P0 ;  /* 0x0000000000ff7886 */ /* 0x000fe20000020100 */
[----:B------:R-:W-:-:S04]  /*0500*/  @!UP2 USEL UR6, URZ, 0xffffffff, UP1 ;  /* 0xffffffffff06a887 */ /* 0x000fc80008800000 */
[----:B------:R-:W-:-:S04]  /*0510*/  ULOP3.LUT UR6, UR6, 0x1, URZ, 0xc0, !UPT ;  /* 0x0000000106067892 */ /* 0x000fc8000f8ec0ff */
[----:B------:R-:W-:-:S11]  /*0520*/  UISETP.NE.U32.AND UP5, UPT, UR6, 0x1, UPT ;  /* 0x000000010600788c */ /* 0x000fd6000bfa5070 */
.L_x_8:
[----:B------:R-:W3:Y:S02]  /*0530*/  SHFL.IDX PT, R0, R63, RZ, 0x1f ;  /* 0x00001fff3f007589 */ /* 0x000ee400000e0000 */
[----:B---3--:R-:W-:-:S13]  /*0540*/  ISETP.NE.AND P0, PT, R0, RZ, PT ;  /* 0x000000ff0000720c */ /* 0x008fda0003f05270 */
[----:B------:R-:W-:Y:S05]  /*0550*/  @P0 BRA `(.L_x_9) ;  /* 0x0000000000980947 */ /* 0x000fea0003800000 */
[----:B------:R-:W-:Y:S01]  /*0560*/  ELECT P0, URZ, PT ;  /* 0x0000000000ff782f */ /* 0x000fe20003800000 */
[----:B------:R-:W-:-:S12]  /*0570*/  BSSY.RECONVERGENT B0, `(.L_x_9) ;  /* 0x0000024000007945 */ /* 0x000fd80003800200 */
[----:B------:R-:W-:Y:S05]  /*0580*/  @!P0 BRA `(.L_x_10) ;  /* 0x0000000000888947 */ /* 0x000fea0003800000 */
[----:B------:R-:W-:Y:S01]  /*0590*/  UMOV UR7, 0x400 ;  /* 0x0000040000077882 */ /* 0x000fe20000000000 */
[----:B------:R-:W-:Y:S01]  /*05a0*/  UMOV UR6, 0x1 ;  /* 0x0000000100067882 */ /* 0x000fe20000000000 */
[----:B------:R-:W-:Y:S02]  /*05b0*/  ULEA UR7, UR37, UR7, 0x18 ;  /* 0x0000000725077291 */ /* 0x000fe4000f8ec0ff */
[----:B------:R-:W-:-:S04]  /*05c0*/  UIADD3 UR8, UPT, UPT, -UR6, 0x100000, URZ ;  /* 0x0010000006087890 */ /* 0x000fc8000fffe1ff */
[----:B------:R-:W-:Y:S02]  /*05d0*/  USHF.L.U32 UR9, UR8, 0xb, URZ ;  /* 0x0000000b08097899 */ /* 0x000fe400080006ff */
[----:B------:R-:W-:Y:S01]  /*05e0*/  USHF.L.U32 UR8, UR8, 0x1, URZ ;  /* 0x0000000108087899 */ /* 0x000fe200080006ff */
[----:B------:R-:W3:Y:S11]  /*05f0*/  FENCE.VIEW.ASYNC.S ;  /* 0x00000000000073c6 */ /* 0x000ef60000000000 */
[----:B---3--:R3:W4:Y:S01]  /*0600*/  SYNCS.EXCH.64 URZ, [UR7], UR8 ;  /* 0x0000000807ff75b2 */ /* 0x0087220008000100 */
[----:B------:R3:W1:Y:S01]  /*0610*/  SYNCS.EXCH.64 URZ, [UR7+0x68], UR8 ;  /* 0x0000680807ff75b2 */ /* 0x0006620008000100 */
        /* <DEDUP_REMOVED lines=23> */
[----:B------:R3:W1:Y:S02]  /*0790*/  SYNCS.EXCH.64 URZ, [UR7+0xc8], UR8 ;  /* 0x0000c80807ff75b2 */ /* 0x0006640008000100 */
[----:B---34-:R-:W-:Y:S01]  /*07a0*/  NOP ;  /* 0x0000000000007918 */ /* 0x018fe20000000000 */
.L_x_10:
[----:B------:R-:W-:Y:S05]  /*07b0*/  BSYNC.RECONVERGENT B0 ;  /* 0x0000000000007941 */ /* 0x000fea0003800200 */
.L_x_9:
[----:B------:R-:W3:Y:S01]  /*07c0*/  SHFL.IDX PT, R0, R63, RZ, 0x1f ;  /* 0x00001fff3f007589 */ /* 0x000ee200000e0000 */
[----:B------:R-:W-:Y:S01]  /*07d0*/  NOP ;  /* 0x0000000000007918 */ /* 0x000fe20000000000 */
[----:B---3--:R-:W-:-:S13]  /*07e0*/  ISETP.NE.AND P0, PT, R0, 0x1, PT ;  /* 0x000000010000780c */ /* 0x008fda0003f05270 */
[----:B------:R-:W-:Y:S05]  /*07f0*/  @P0 BRA `(.L_x_11) ;  /* 0x0000000000540947 */ /* 0x000fea0003800000 */
[----:B------:R-:W-:Y:S01]  /*0800*/  UMOV UR8, 0x400 ;  /* 0x0000040000087882 */ /* 0x000fe20000000000 */
[----:B------:R-:W-:Y:S01]  /*0810*/  UMOV UR7, 0x20 ;  /* 0x0000002000077882 */ /* 0x000fe20000000000 */
[----:B------:R-:W-:Y:S01]  /*0820*/  UMOV UR6, 0x80 ;  /* 0x0000008000067882 */ /* 0x000fe20000000000 */
[----:B------:R-:W-:Y:S02]  /*0830*/  ULEA UR8, UR37, UR8, 0x18 ;  /* 0x0000000825087291 */ /* 0x000fe4000f8ec0ff */
[----:B------:R-:W-:-:S04]  /*0840*/  UIADD3 UR12, UPT, UPT, -UR7, 0x100000, URZ ;  /* 0x00100000070c7890 */ /* 0x000fc8000fffe1ff */
[----:B------:R-:W-:Y:S02]  /*0850*/  USHF.L.U32 UR13, UR12, 0xb, URZ ;  /* 0x0000000b0c0d7899 */ /* 0x000fe400080006ff */
[----:B------:R-:W-:Y:S02]  /*0860*/  USHF.L.U32 UR12, UR12, 0x1, URZ ;  /* 0x000000010c0c7899 */ /* 0x000fe400080006ff */
[----:B------:R-:W-:-:S04]  /*0870*/  UIADD3 UR6, UPT, UPT, -UR6, 0x100000, URZ ;  /* 0x0010000006067890 */ /* 0x000fc8000fffe1ff */
[----:B------:R-:W-:Y:S02]  /*0880*/  USHF.L.U32 UR7, UR6, 0xb, URZ ;  /* 0x0000000b06077899 */ /* 0x000fe400080006ff */
[----:B------:R-:W-:Y:S01]  /*0890*/  USHF.L.U32 UR6, UR6, 0x1, URZ ;  /* 0x0000000106067899 */ /* 0x000fe200080006ff */
[----:B------:R-:W-:Y:S01]  /*08a0*/  ELECT P0, URZ, PT ;  /* 0x0000000000ff782f */ /* 0x000fe20003800000 */
[----:B------:R-:W3:Y:S02]  /*08b0*/  FENCE.VIEW.ASYNC.S ;  /* 0x00000000000073c6 */ /* 0x000ee40000000000 */
[----:B---3--:R3:W4:Y:S08]  /*08c0*/  SYNCS.EXCH.64 URZ, [UR8+0xd0], UR12 ;  /* 0x0000d00c08ff75b2 */ /* 0x0087300008000100 */
[----:B------:R3:W1:Y:S01]  /*08d0*/  SYNCS.EXCH.64 URZ, [UR8+0xf0], UR6 ;  /* 0x0000f00608ff75b2 */ /* 0x0006620008000100 */
[----:B------:R3:W1:Y:S01]  /*08e0*/  SYNCS.EXCH.64 URZ, [UR8+0xd8], UR12 ;  /* 0x0000d80c08ff75b2 */ /* 0x0006620008000100 */
[----:B------:R3:W1:Y:S01]  /*08f0*/  SYNCS.EXCH.64 URZ, [UR8+0xf8], UR6 ;  /* 0x0000f80608ff75b2 */ /* 0x0006620008000100 */
[----:B------:R3:W1:Y:S01]  /*0900*/  SYNCS.EXCH.64 URZ, [UR8+0xe0], UR12 ;  /* 0x0000e00c08ff75b2 */ /* 0x0006620008000100 */
[----:B------:R3:W1:Y:S01]  /*0910*/  SYNCS.EXCH.64 URZ, [UR8+0x100], UR6 ;  /* 0x0001000608ff75b2 */ /* 0x0006620008000100 */
[----:B------:R3:W1:Y:S01]  /*0920*/  SYNCS.EXCH.64 URZ, [UR8+0xe8], UR12 ;  /* 0x0000e80c08ff75b2 */ /* 0x0006620008000100 */
[----:B------:R3:W1:Y:S01]  /*0930*/  SYNCS.EXCH.64 URZ, [UR8+0x108], UR6 ;  /* 0x0001080608ff75b2 */ /* 0x0006620008000100 */
[----:B------:R-:W-:Y:S01]  /*0940*/  NOP ;  /* 0x0000000000007918 */ /* 0x000fe20000000000 */
.L_x_11:
[----:B------:R-:W2:Y:S01]  /*0950*/  SHFL.IDX PT, R0, R63, RZ, 0x1f ;  /* 0x00001fff3f007589 */ /* 0x000ea200000e0000 */
[----:B------:R-:W-:Y:S01]  /*0960*/  NOP ;  /* 0x0000000000007918 */ /* 0x000fe20000000000 */
[----:B--2---:R-:W-:-:S13]  /*0970*/  ISETP.NE.AND P0, PT, R0, 0x3, PT ;  /* 0x000000030000780c */ /* 0x004fda0003f05270 */
[----:B------:R-:W-:Y:S05]  /*0980*/  @P0 BRA `(.L_x_12) ;  /* 0x00000000002c0947 */ /* 0x000fea0003800000 */
[----:B---3--:R-:W-:Y:S01]  /*0990*/  UMOV UR7, 0x400 ;  /* 0x0000040000077882 */ /* 0x008fe20000000000 */
[----:B------:R-:W-:Y:S01]  /*09a0*/  UMOV UR6, 0x20 ;  /* 0x0000002000067882 */ /* 0x000fe20000000000 */
[----:B------:R-:W-:Y:S02]  /*09b0*/  ULEA UR7, UR37, UR7, 0x18 ;  /* 0x0000000725077291 */ /* 0x000fe4000f8ec0ff */
[----:B------:R-:W-:-:S04]  /*09c0*/  UIADD3 UR8, UPT, UPT, -UR6, 0x100000, URZ ;  /* 0x0010000006087890 */ /* 0x000fc8000fffe1ff */
[----:B------:R-:W-:Y:S02]  /*09d0*/  USHF.L.U32 UR9, UR8, 0xb, URZ ;  /* 0x0000000b08097899 */ /* 0x000fe400080006ff */
[----:B------:R-:W-:Y:S01]  /*09e0*/  USHF.L.U32 UR8, UR8, 0x1, URZ ;  /* 0x0000000108087899 */ /* 0x000fe200080006ff */
[----:B------:R-:W-:Y:S01]  /*09f0*/  ELECT P0, URZ, PT ;  /* 0x0000000000ff782f */ /* 0x000fe20003800000 */
[----:B------:R-:W2:Y:S10]  /*0a00*/  FENCE.VIEW.ASYNC.S ;  /* 0x00000000000073c6 */ /* 0x000eb40000000000 */
[----:B--2---:R2:W3:Y:S01]  /*0a10*/  SYNCS.EXCH.64 URZ, [UR7+0x110], UR8 ;  /* 0x0001100807ff75b2 */ /* 0x0044e20008000100 */
[----:B------:R2:W1:Y:S01]  /*0a20*/  SYNCS.EXCH.64 URZ, [UR7+0x118], UR8 ;  /* 0x0001180807ff75b2 */ /* 0x0004620008000100 */
[----:B------:R-:W-:Y:S01]  /*0a30*/  NOP ;  /* 0x0000000000007918 */ /* 0x000fe20000000000 */
.L_x_12:
[----:B------:R-:W4:Y:S01]  /*0a40*/  SHFL.IDX PT, R0, R63, RZ, 0x1f ;  /* 0x00001fff3f007589 */ /* 0x000f2200000e0000 */
[----:B------:R-:W-:Y:S01]  /*0a50*/  NOP ;  /* 0x0000000000007918 */ /* 0x000fe20000000000 */
[----:B----4-:R-:W-:-:S13]  /*0a60*/  ISETP.NE.AND P0, PT, R0, 0x4, PT ;  /* 0x000000040000780c */ /* 0x010fda0003f05270 */
[----:B------:R-:W-:Y:S05]  /*0a70*/  @P0 BRA `(.L_x_13) ;  /* 0x0000000000480947 */ /* 0x000fea0003800000 */
[----:B--23--:R-:W-:Y:S01]  /*0a80*/  UMOV UR8, 0x1e0 ;  /* 0x000001e000087882 */ /* 0x00cfe20000000000 */
[----:B------:R-:W-:Y:S01]  /*0a90*/  UMOV UR7, 0x400 ;  /* 0x0000040000077882 */ /* 0x000fe20000000000 */
[----:B------:R-:W-:Y:S01]  /*0aa0*/  USEL UR8, UR8, 0x1a0, UP5 ;  /* 0x000001a008087887 */ /* 0x000fe2000a800000 */
        /* <DEDUP_REMOVED lines=9> */
[----:B------:R-:W2:Y:S02]  /*0b40*/  FENCE.VIEW.ASYNC.S ;  /* 0x00000000000073c6 */ /* 0x000ea40000000000 */
[----:B--2---:R4:W2:Y:S08]  /*0b50*/  SYNCS.EXCH.64 URZ, [UR7+0x120], UR12 ;  /* 0x0001200c07ff75b2 */ /* 0x0048b00008000100 */
[----:B------:R4:W3:Y:S01]  /*0b60*/  SYNCS.EXCH.64 URZ, [UR7+0x130], UR8 ;  /* 0x0001300807ff75b2 */ /* 0x0008e20008000100 */
[----:B------:R4:W1:Y:S01]  /*0b70*/  SYNCS.EXCH.64 URZ, [UR7+0x128], UR12 ;  /* 0x0001280c07ff75b2 */ /* 0x0008620008000100 */
[----:B------:R4:W1:Y:S02]  /*0b80*/  SYNCS.EXCH.64 URZ, [UR7+0x138], UR8 ;  /* 0x0001380807ff75b2 */ /* 0x0008640008000100 */
[----:B----4-:R-:W-:Y:S01]  /*0b90*/  NOP ;  /* 0x0000000000007918 */ /* 0x010fe20000000000 */
.L_x_13:
[----:B------:R-:W4:Y:S01]  /*0ba0*/  SHFL.IDX PT, R0, R63, RZ, 0x1f ;  /* 0x00001fff3f007589 */ /* 0x000f2200000e0000 */
[----:B------:R-:W-:Y:S01]  /*0bb0*/  NOP ;  /* 0x0000000000007918 */ /* 0x000fe20000000000 */
[----:B----4-:R-:W-:-:S13]  /*0bc0*/  ISETP.NE.AND P0, PT, R0, 0x5, PT ;  /* 0x000000050000780c */ /* 0x010fda0003f05270 */
[----:B------:R-:W-:Y:S05]  /*0bd0*/  @P0 BRA `(.L_x_14) ;  /* 0x0000000000440947 */ /* 0x000fea0003800000 */
[----:B--23--:R-:W-:Y:S01]  /*0be0*/  UMOV UR8, 0x400 ;  /* 0x0000040000087882 */ /* 0x00cfe20000000000 */
        /* <DEDUP_REMOVED lines=16> */
.L_x_14:
[----:B------:R-:W4:Y:S01]  /*0cf0*/  SHFL.IDX PT, R0, R63, RZ, 0x1f ;  /* 0x00001fff3f007589 */ /* 0x000f2200000e0000 */
[----:B------:R-:W-:Y:S01]  /*0d00*/  ISETP.NE.OR P1, PT, RZ, UR10, !P4 ;  /* 0x0000000aff007c0c */ /* 0x000fe2000e725670 */
[----:B------:R-:W-:Y:S01]  /*0d10*/  NOP ;  /* 0x0000000000007918 */ /* 0x000fe20000000000 */
[----:B----4-:R-:W-:-:S13]  /*0d20*/  ISETP.NE.AND P0, PT, R0, 0x3, PT ;  /* 0x000000030000780c */ /* 0x010fda0003f05270 */
[----:B------:R-:W-:Y:S05]  /*0d30*/  @P0 BRA `(.L_x_15) ;  /* 0x0000000000340947 */ /* 0x000fea0003800000 */
[----:B--23--:R-:W-:Y:S01]  /*0d40*/  UMOV UR7, 0x400 ;  /* 0x0000040000077882 */ /* 0x00cfe20000000000 */
[----:B------:R-:W-:Y:S01]  /*0d50*/  UMOV UR6, 0x20 ;  /* 0x0000002000067882 */ /* 0x000fe20000000000 */
[----:B------:R-:W-:Y:S02]  /*0d60*/  ULEA UR7, UR37, UR7, 0x18 ;  /* 0x0000000725077291 */ /* 0x000fe4000f8ec0ff */
[----:B------:R-:W-:-:S04]  /*0d70*/  UIADD3 UR8, UPT, UPT, -UR6, 0x100000, URZ ;  /* 0x0010000006087890 */ /* 0x000fc8000fffe1ff */
[----:B------:R-:W-:Y:S02]  /*0d80*/  USHF.L.U32 UR9, UR8, 0xb, URZ ;  /* 0x0000000b08097899 */ /* 0x000fe400080006ff */
[----:B------:R-:W-:Y:S01]  /*0d90*/  USHF.L.U32 UR8, UR8, 0x1, URZ ;  /* 0x0000000108087899 */ /* 0x000fe200080006ff */
[----:B------:R-:W-:Y:S01]  /*0da0*/  ELECT P0, URZ, PT ;  /* 0x0000000000ff782f */ /* 0x000fe20003800000 */
[----:B------:R-:W2:Y:S10]  /*0db0*/  FENCE.VIEW.ASYNC.S ;  /* 0x00000000000073c6 */ /* 0x000eb40000000000 */
[----:B--2---:R4:W2:Y:S01]  /*0dc0*/  SYNCS.EXCH.64 URZ, [UR7+0x160], UR8 ;  /* 0x0001600807ff75b2 */ /* 0x0048a20008000100 */
[----:B------:R4:W3:Y:S01]  /*0dd0*/  SYNCS.EXCH.64 URZ, [UR7+0x170], UR8 ;  /* 0x0001700807ff75b2 */ /* 0x0008e20008000100 */
[----:B------:R4:W1:Y:S01]  /*0de0*/  SYNCS.EXCH.64 URZ, [UR7+0x168], UR8 ;  /* 0x0001680807ff75b2 */ /* 0x0008620008000100 */
[----:B------:R4:W1:Y:S02]  /*0df0*/  SYNCS.EXCH.64 URZ, [UR7+0x178], UR8 ;  /* 0x0001780807ff75b2 */ /* 0x0008640008000100 */
[----:B----4-:R-:W-:Y:S01]  /*0e00*/  NOP ;  /* 0x0000000000007918 */ /* 0x010fe20000000000 */
.L_x_15:
[----:B------:R-:W-:Y:S01]  /*0e10*/  VOTEU.ALL UP1, P1 ;  /* 0x0000000000ff7886 */ /* 0x000fe20000820000 */
[----:B--23--:R-:W2:Y:S01]  /*0e20*/  LDCU UR7, c[0x0][0x36c] ;  /* 0x00006d80ff0777ac */ /* 0x00cea20008000800 */
[----:B------:R-:W-:Y:S01]  /*0e30*/  NOP ;  /* 0x0000000000007918 */ /* 0x000fe20000000000 */
[----:B-1----:R-:W-:Y:S01]  /*0e40*/  LOP3.LUT R3, R72, 0x1f, RZ, 0xc0, !PT ;  /* 0x0000001f48037812 */ /* 0x002fe200078ec0ff */
[----:B------:R-:W-:Y:S01]  /*0e50*/  UMOV UR8, 0x20 ;  /* 0x0000002000087882 */ /* 0x000fe20000000000 */
[----:B------:R-:W-:Y:S01]  /*0e60*/  @!UP1 UMOV UR6, 0x400 ;  /* 0x0000040000069882 */ /* 0x000fe20000000000 */
[----:B------:R-:W-:-:S04]  /*0e70*/  @!UP1 UIADD3 UR8, UPT, UPT, -UR8, 0x100000, URZ ;  /* 0x0010000008089890 */ /* 0x000fc8000fffe1ff */
[----:B------:R-:W-:Y:S02]  /*0e80*/  @!UP1 USHF.L.U32 UR9, UR8, 0xb, URZ ;  /* 0x0000000b08099899 */ /* 0x000fe400080006ff */
[----:B------:R-:W-:Y:S02]  /*0e90*/  @!UP1 USHF.L.U32 UR8, UR8, 0x1, URZ ;  /* 0x0000000108089899 */ /* 0x000fe400080006ff */
[----:B------:R-:W-:Y:S01]  /*0ea0*/  @!UP1 ULEA UR6, UR37, UR6, 0x18 ;  /* 0x0000000625069291 */ /* 0x000fe2000f8ec0ff */
[----:B------:R-:W-:Y:S01]  /*0eb0*/  VOTEU.ALL UP1, P1 ;  /* 0x0000000000ff7886 */ /* 0x000fe20000820000 */
[----:B------:R-:W-:Y:S01]  /*0ec0*/  UISETP.NE.AND UP4, UPT, UR10, URZ, UPT ;  /* 0x000000ff0a00728c */ /* 0x000fe2000bf85270 */
[----:B------:R-:W1:Y:S09]  /*0ed0*/  FENCE.VIEW.ASYNC.S ;  /* 0x00000000000073c6 */ /* 0x000e720000000000 */
[----:B-1----:R1:W3:Y:S01]  /*0ee0*/  @!UP1 SYNCS.EXCH.64 URZ, [UR6+0x180], UR8 ;  /* 0x0001800806ff95b2 */ /* 0x0022e20008000100 */
[----:B--2---:R-:W-:-:S09]  /*0ef0*/  UISETP.EQ.U32.AND UP1, UPT, UR7, 0x1, UPT ;  /* 0x000000010700788c */ /* 0x004fd2000bf22070 */
[----:B------:R-:W-:Y:S05]  /*0f00*/  BRA.U !UP1, `(.L_x_16) ;  /* 0x0000000109087547 */ /* 0x000fea000b800000 */
[----:B---3--:R-:W-:Y:S01]  /*0f10*/  UCGABAR_ARV ;  /* 0x00000000000079c7 */ /* 0x008fe20008000000 */
[----:B------:R-:W-:Y:S05]  /*0f20*/  BRA `(.L_x_17) ;  /* 0x0000000000047947 */ /* 0x000fea0003800000 */
.L_x_16:
[----:B---3--:R-:W-:Y:S01]  /*0f30*/  NOP ;  /* 0x0000000000007918 */ /* 0x008fe20000000000 */
.L_x_17:
[----:B------:R-:W2:Y:S01]  /*0f40*/  S2R R20, SR_CTAID.Y ;  /* 0x0000000000147919 */ /* 0x000ea20000002600 */
[----:B------:R-:W-:-:S05]  /*0f50*/  CS2R.32 R58, SR_CgaSize ;  /* 0x00000000003a7805 */ /* 0x000fca0000008a00 */
[----:B------:R-:W-:-:S05]  /*0f60*/  IMAD R58, R58, -0xa0, RZ ;  /* 0xffffff603a3a7824 */ /* 0x000fca00078e02ff */
[----:B-1----:R-:W-:-:S14]  /*0f70*/  R2UR UR6, R58 ;  /* 0x000000003a0672ca */ /* 0x002fdc00000e0000 */
[----:B------:R-:W1:Y:S01]  /*0f80*/  LDCU UR6, c[0x0][UR6+0x2b4] ;  /* 0x00005680060677ac */ /* 0x000e620008000800 */
[----:B------:R-:W-:-:S05]  /*0f90*/  CS2R.32 R0, SR_CgaSize ;  /* 0x0000000000007805 */ /* 0x000fca0000008a00 */
[----:B------:R-:W-:-:S06]  /*0fa0*/  IMAD R0, R0, -0xa0, RZ ;  /* 0xffffff6000007824 */ /* 0x000fcc00078e02ff */
[----:B------:R-:W3:Y:S01]  /*0fb0*/  LDC R0, c[0x0][R0+0x2a4] ;  /* 0x0000a90000007b82 */ /* 0x000ee20000000800 */
[----:B------:R-:W-:Y:S01]  /*0fc0*/  PRMT R10, RZ, 0x7610, R10 ;  /* 0x00007610ff0a7816 */ /* 0x000fe2000000000a */
[----:B------:R-:W4:Y:S01]  /*0fd0*/  S2R R21, SR_CTAID.X ;  /* 0x0000000000157919 */ /* 0x000f220000002500 */
[----:B------:R-:W-:-:S05]  /*0fe0*/  CS2R.32 R58, SR_CgaSize ;  /* 0x00000000003a7805 */ /* 0x000fca0000008a00 */
[----:B------:R-:W-:-:S05]  /*0ff0*/  IMAD R58, R58, -0xa0, RZ ;  /* 0xffffff603a3a7824 */ /* 0x000fca00078e02ff */
[----:B------:R-:W-:-:S14]  /*1000*/  R2UR UR7, R58 ;  /* 0x000000003a0772ca */ /* 0x000fdc00000e0000 */
[----:B------:R-:W3:Y:S01]  /*1010*/  LDCU UR7, c[0x0][UR7+0x2b0] ;  /* 0x00005600070777ac */ /* 0x000ee20008000800 */
[----:B------:R-:W-:Y:S01]  /*1020*/  UISETP.NE.AND UP2, UPT, UR10, 0x2, UPT ;  /* 0x000000020a00788c */ /* 0x000fe2000bf45270 */
[----:B------:R-:W1:Y:S01]  /*1030*/  LDC R13, c[0x0][0xd24] ;  /* 0x00034900ff0d7b82 */ /* 0x000e620000000800 */
[----:B------:R-:W-:-:S05]  /*1040*/  CS2R.32 R4, SR_CgaSize ;  /* 0x0000000000047805 */ /* 0x000fca0000008a00 */
[----:B------:R-:W-:-:S06]  /*1050*/  IMAD R4, R4, -0xa0, RZ ;  /* 0xffffff6004047824 */ /* 0x000fcc00078e02ff */
[----:B------:R-:W3:Y:S08]  /*1060*/  LDC R4, c[0x0][R4+0x2a0] ;  /* 0x0000a80004047b82 */ /* 0x000ef00000000800 */
[----:B------:R-:W3:Y:S01]  /*1070*/  LDC R2, c[0x0][0xd24] ;  /* 0x00034900ff027b82 */ /* 0x000ee20000000800 */
[----:B--2---:R-:W-:-:S07]  /*1080*/  I2FP.F32.U32 R5, R20 ;  /* 0x0000001400057245 */ /* 0x004fce0000201000 */
[----:B------:R-:W2:Y:S01]  /*1090*/  S2UR UR36, SR_CTAID.Z ;  /* 0x00000000002479c3 */ /* 0x000ea20000002700 */
[----:B-1----:R-:W-:Y:S02]  /*10a0*/  ISETP.GE.AND P0, PT, R13, 0x1, PT ;  /* 0x000000010d00780c */ /* 0x002fe40003f06270 */
[----:B----4-:R-:W-:Y:S01]  /*10b0*/  I2FP.F32.U32 R6, R21 ;  /* 0x0000001500067245 */ /* 0x010fe20000201000 */
[----:B------:R-:W-:Y:S01]  /*10c0*/  FMUL R5, R5, UR6 ;  /* 0x0000000605057c20 */ /* 0x000fe20008400000 */
[----:B------:R-:W1:Y:S01]  /*10d0*/  LDCU UR6, c[0x0][0xd30] ;  /* 0x0001a600ff0677ac */ /* 0x000e620008000800 */
[----:B------:R-:W-:Y:S02]  /*10e0*/  LOP3.LUT R11, R21, 0x1, RZ, 0xc0, !PT ;  /* 0x00000001150b7812 */ /* 0x000fe400078ec0ff */
[----:B---3--:R-:W-:Y:S01]  /*10f0*/  FMUL R6, R6, UR7 ;  /* 0x0000000706067c20 */ /* 0x008fe20008400000 */
[----:B------:R-:W3:Y:S08]  /*1100*/  F2I.U32.TRUNC.NTZ R51, R5 ;  /* 0x0000000500337305 */ /* 0x000ef0000020f000 */
[----:B------:R-:W4:Y:S01]  /*1110*/  F2I.U32.TRUNC.NTZ R58, R6 ;  /* 0x00000006003a7305 */ /* 0x000f22000020f000 */
[----:B-1----:R-:W-:Y:S01]  /*1120*/  UISETP.NE.AND UP3, UPT, UR6, 0x1, UPT ;  /* 0x000000010600788c */ /* 0x002fe2000bf65270 */
[----:B---3--:R-:W-:-:S04]  /*1130*/  IMAD.MOV R51, RZ, RZ, -R51 ;  /* 0x000000ffff337224 */ /* 0x008fc800078e0a33 */
[----:B------:R-:W-:Y:S01]  /*1140*/  IMAD R51, R0, R51, R20 ;  /* 0x0000003300337224 */ /* 0x000fe200078e0214 */
[----:B------:R-:W-:Y:S01]  /*1150*/  PRMT R0, RZ, 0x7610, R0 ;  /* 0x00007610ff007816 */ /* 0x000fe20000000000 */
[----:B----4-:R-:W-:-:S04]  /*1160*/  IMAD.MOV R58, RZ, RZ, -R58 ;  /* 0x000000ffff3a7224 */ /* 0x010fc800078e0a3a */
[----:B------:R-:W-:Y:S01]  /*1170*/  IMAD R58, R4, R58, R21 ;  /* 0x0000003a043a7224 */ /* 0x000fe200078e0215 */
[----:B--2---:R-:W-:Y:S06]  /*1180*/  BRA.U UP4, `(.L_x_18) ;  /* 0x0000000104247547 */ /* 0x004fec000b800000 */
[----:B------:R-:W-:Y:S01]  /*1190*/  ISETP.NE.AND P1, PT, R51, RZ, PT ;  /* 0x000000ff3300720c */ /* 0x000fe20003f25270 */
[----:B------:R-:W-:Y:S01]  /*11a0*/  IMAD.MOV.U32 R0, RZ, RZ, 0x3 ;  /* 0x00000003ff007424 */ /* 0x000fe200078e00ff */
[C---:B------:R-:W-:Y:S02]  /*11b0*/  LOP3.LUT R5, R58.reuse, 0xfffffffe, RZ, 0xc0, !PT ;  /* 0xfffffffe3a057812 */ /* 0x040fe400078ec0ff */
[----:B------:R-:W-:Y:S02]  /*11c0*/  ISETP.LT.U32.OR P1, PT, R58, 0x2, !P1 ;  /* 0x000000023a00780c */ /* 0x000fe40004f21470 */
[----:B------:R-:W-:Y:S02]  /*11d0*/  SHF.L.U32 R0, R0, R5, RZ ;  /* 0x0000000500007219 */ /* 0x000fe400000006ff */
[----:B------:R-:W-:Y:S02]  /*11e0*/  SEL R7, RZ, 0x1, !P1 ;  /* 0x00000001ff077807 */ /* 0x000fe40004800000 */
[----:B------:R-:W-:-:S05]  /*11f0*/  SEL R4, RZ, 0x2, !P1 ;  /* 0x00000002ff047807 */ /* 0x000fca0004800000 */
[----:B------:R-:W-:-:S05]  /*1200*/  IMAD.IADD R4, R7, 0x1, R4 ;  /* 0x0000000107047824 */ /* 0x000fca00078e0204 */
[----:B------:R-:W-:Y:S02]  /*1210*/  PRMT R10, R4, 0x7610, R10 ;  /* 0x00007610040a7816 */ /* 0x000fe4000000000a */
.L_x_18:
[----:B------:R-:W-:Y:S05]  /*1220*/  @!P0 BRA `(.L_x_19) ;  /* 0x0000000000b88947 */ /* 0x000fea0003800000 */
[----:B------:R-:W1:Y:S01]  /*1230*/  LDC.64 R6, c[0x0][0xd18] ;  /* 0x00034600ff067b82 */ /* 0x000e620000000a00 */
[----:B------:R-:W-:-:S07]  /*1240*/  ISETP.NE.AND P0, PT, R13, 0x1, PT ;  /* 0x000000010d00780c */ /* 0x000fce0003f05270 */
[----:B------:R-:W2:Y:S08]  /*1250*/  LDC R14, c[0x0][0xd0c] ;  /* 0x00034300ff0e7b82 */ /* 0x000eb00000000800 */
[----:B------:R-:W3:Y:S08]  /*1260*/  LDC R15, c[0x0][0x370] ;  /* 0x0000dc00ff0f7b82 */ /* 0x000ef00000000800 */
[----:B------:R-:W4:Y:S01]  /*1270*/  LDC R16, c[0x0][0x374] ;  /* 0x0000dd00ff107b82 */ /* 0x000f220000000800 */
[----:B-1----:R-:W-:-:S07]  /*1280*/  ISETP.NE.AND P1, PT, R6, 0x1, PT ;  /* 0x000000010600780c */ /* 0x002fce0003f25270 */
[----:B------:R-:W3:Y:S01]  /*1290*/  LDC.64 R8, c[0x0][0xd10] ;  /* 0x00034400ff087b82 */ /* 0x000ee20000000a00 */
[----:B--2---:R-:W-:-:S07]  /*12a0*/  ISETP.NE.AND P2, PT, R14, 0x1, PT ;  /* 0x000000010e00780c */ /* 0x004fce0003f45270 */
[----:B------:R-:W1:Y:S08]  /*12b0*/  LDC R12, c[0x0][0xd20] ;  /* 0x00034800ff0c7b82 */ /* 0x000e700000000800 */
[----:B------:R-:W2:Y:S01]  /*12c0*/  LDC.64 R4, c[0x0][0xd28] ;  /* 0x00034a00ff047b82 */ /* 0x000ea20000000a00 */
[----:B----4-:R-:W-:-:S04]  /*12d0*/  IMAD.HI.U32 R17, R16, R7, RZ ;  /* 0x0000000710117227 */ /* 0x010fc800078e00ff */
[----:B------:R-:W-:-:S04]  /*12e0*/  IMAD.HI.U32 R7, R20, R7, RZ ;  /* 0x0000000714077227 */ /* 0x000fc800078e00ff */
[----:B---3--:R-:W-:-:S04]  /*12f0*/  IMAD.HI.U32 R18, R15, R8, RZ ;  /* 0x000000080f127227 */ /* 0x008fc800078e00ff */
[C---:B------:R-:W-:Y:S01]  /*1300*/  IMAD.HI.U32 R22, R21.reuse, R8, RZ ;  /* 0x0000000815167227 */ /* 0x040fe200078e00ff */
[-C--:B------:R-:W-:Y:S02]  /*1310*/  @P2 SHF.R.U32.HI R15, RZ, R9.reuse, R18 ;  /* 0x00000009ff0f2219 */ /* 0x080fe40000011612 */
[-C--:B-1----:R-:W-:Y:S02]  /*1320*/  @P1 SHF.R.U32.HI R16, RZ, R12.reuse, R17 ;  /* 0x0000000cff101219 */ /* 0x082fe40000011611 */
[----:B------:R-:W-:Y:S02]  /*1330*/  SHF.R.U32.HI R7, RZ, R12, R7 ;  /* 0x0000000cff077219 */ /* 0x000fe40000011607 */
[----:B------:R-:W-:Y:S02]  /*1340*/  SHF.R.U32.HI R22, RZ, R9, R22 ;  /* 0x00000009ff167219 */ /* 0x000fe40000011616 */
[----:B------:R-:W-:Y:S01]  /*1350*/  SEL R7, R20, R7, !P1 ;  /* 0x0000000714077207 */ /* 0x000fe20004800000 */
[----:B--2---:R-:W-:Y:S01]  /*1360*/  IMAD.HI.U32 R18, R16, R4, RZ ;  /* 0x0000000410127227 */ /* 0x004fe200078e00ff */
[----:B------:R-:W-:-:S02]  /*1370*/  SEL R9, R21, R22, !P2 ;  /* 0x0000001615097207 */ /* 0x000fc40005000000 */
[----:B------:R-:W-:Y:S01]  /*1380*/  IADD3 R17, PT, PT, -R7, RZ, RZ ;  /* 0x000000ff07117210 */ /* 0x000fe20007ffe1ff */
[----:B------:R-:W-:Y:S01]  /*1390*/  IMAD.HI.U32 R8, R15, R4, RZ ;  /* 0x000000040f087227 */ /* 0x000fe200078e00ff */
[----:B------:R-:W-:-:S03]  /*13a0*/  @P0 SHF.R.U32.HI R16, RZ, R5, R18 ;  /* 0x00000005ff100219 */ /* 0x000fc60000011612 */
[----:B------:R-:W-:Y:S01]  /*13b0*/  IMAD R17, R6, R17, R20 ;  /* 0x0000001106117224 */ /* 0x000fe200078e0214 */
[----:B------:R-:W-:Y:S01]  /*13c0*/  @P0 SHF.R.U32.HI R15, RZ, R5, R8 ;  /* 0x00000005ff0f0219 */ /* 0x000fe20000011608 */
[----:B------:R-:W-:-:S04]  /*13d0*/  IMAD R16, R16, R13, RZ ;  /* 0x0000000d10107224 */ /* 0x000fc800078e02ff */
[----:B------:R-:W-:Y:S01]  /*13e0*/  IMAD R8, R15, R13, RZ ;  /* 0x0000000d0f087224 */ /* 0x000fe200078e02ff */
[----:B------:R-:W-:-:S04]  /*13f0*/  ISETP.GE.AND P1, PT, R7, R16, PT ;  /* 0x000000100700720c */ /* 0x000fc80003f26270 */
[----:B------:R-:W-:Y:S01]  /*1400*/  ISETP.GE.OR P1, PT, R9, R8, P1 ;  /* 0x000000080900720c */ /* 0x000fe20000f26670 */
[----:B------:R-:W-:-:S05]  /*1410*/  IMAD.HI.U32 R8, R7, R4, RZ ;  /* 0x0000000407087227 */ /* 0x000fca00078e00ff */
[----:B------:R-:W-:-:S04]  /*1420*/  SHF.R.U32.HI R8, RZ, R5, R8 ;  /* 0x00000005ff087219 */ /* 0x000fc80000011608 */
[----:B------:R-:W-:-:S03]  /*1430*/  SEL R8, R7, R8, !P0 ;  /* 0x0000000807087207 */ /* 0x000fc60004000000 */
[----:B------:R-:W-:Y:S01]  /*1440*/  @!P1 IMAD.HI.U32 R12, R9, R4, RZ ;  /* 0x00000004090c9227 */ /* 0x000fe200078e00ff */
[----:B------:R-:W-:-:S04]  /*1450*/  IADD3 R4, PT, PT, -R8, RZ, RZ ;  /* 0x000000ff08047210 */ /* 0x000fc80007ffe1ff */
[----:B------:R-:W-:Y:S01]  /*1460*/  @!P1 SHF.R.U32.HI R12, RZ, R5, R12 ;  /* 0x00000005ff0c9219 */ /* 0x000fe2000001160c */
[----:B------:R-:W-:-:S03]  /*1470*/  IMAD R4, R13, R4, R7 ;  /* 0x000000040d047224 */ /* 0x000fc600078e0207 */
[----:B------:R-:W-:-:S05]  /*1480*/  @!P1 SEL R5, R9, R12, !P0 ;  /* 0x0000000c09059207 */ /* 0x000fca0004000000 */
[--C-:B------:R-:W-:Y:S02]  /*1490*/  @!P1 IMAD.IADD R8, R8, 0x1, -R5.reuse ;  /* 0x0000000108089824 */ /* 0x100fe400078e0a05 */
[----:B------:R-:W-:Y:S01]  /*14a0*/  @!P1 IMAD R5, R4, R15, R5 ;  /* 0x0000000f04059224 */ /* 0x000fe200078e0205 */
[----:B------:R-:W-:Y:S01]  /*14b0*/  IADD3 R4, PT, PT, -R9, RZ, RZ ;  /* 0x000000ff09047210 */ /* 0x000fe20007ffe1ff */
[----:B------:R-:W-:Y:S02]  /*14c0*/  @!P1 IMAD R7, R8, R13, R9 ;  /* 0x0000000d08079224 */ /* 0x000fe400078e0209 */
[----:B------:R-:W-:Y:S02]  /*14d0*/  @!P1 IMAD.MOV.U32 R9, RZ, RZ, R5 ;  /* 0x000000ffff099224 */ /* 0x000fe400078e0005 */
[----:B------:R-:W-:Y:S02]  /*14e0*/  IMAD R4, R14, R4, R21 ;  /* 0x000000040e047224 */ /* 0x000fe400078e0215 */
[----:B------:R-:W-:-:S02]  /*14f0*/  IMAD R20, R7, R6, R17 ;  /* 0x0000000607147224 */ /* 0x000fc400078e0211 */
[----:B------:R-:W-:Y:S02]  /*1500*/  IMAD R21, R9, R14, R4 ;  /* 0x0000000e09157224 */ /* 0x000fe400078e0204 */
.L_x_19:
[----:B------:R-:W-:Y:S05]  /*1510*/  BRA.U UP3, `(.L_x_20) ;  /* 0x0000000103407547 */ /* 0x000fea000b800000 */
[----:B------:R-:W1:Y:S08]  /*1520*/  LDC.64 R6, c[0x0][0xd10] ;  /* 0x00034400ff067b82 */ /* 0x000e700000000a00 */
[----:B------:R-:W2:Y:S08]  /*1530*/  LDC.64 R4, c[0x0][0xd18] ;  /* 0x00034600ff047b82 */ /* 0x000eb00000000a00 */
[----:B------:R-:W3:Y:S08]  /*1540*/  LDC R8, c[0x0][0xd20] ;  /* 0x00034800ff087b82 */ /* 0x000ef00000000800 */
[----:B------:R-:W4:Y:S01]  /*1550*/  LDC R12, c[0x0][0xd0c] ;  /* 0x00034300ff0c7b82 */ /* 0x000f220000000800 */
[----:B-1----:R-:W-:-:S05]  /*1560*/  IMAD.HI.U32 R6, R21, R6, RZ ;  /* 0x0000000615067227 */ /* 0x002fca00078e00ff */
[----:B------:R-:W-:Y:S01]  /*1570*/  SHF.R.U32.HI R6, RZ, R7, R6 ;  /* 0x00000007ff067219 */ /* 0x000fe20000011606 */
[----:B--2---:R-:W-:Y:S01]  /*1580*/  IMAD.HI.U32 R5, R20, R5, RZ ;  /* 0x0000000514057227 */ /* 0x004fe200078e00ff */
[----:B------:R-:W-:-:S04]  /*1590*/  ISETP.NE.AND P0, PT, R4, 0x1, PT ;  /* 0x000000010400780c */ /* 0x000fc80003f05270 */
[----:B---3--:R-:W-:-:S04]  /*15a0*/  SHF.R.U32.HI R5, RZ, R8, R5 ;  /* 0x00000008ff057219 */ /* 0x008fc80000011605 */
[----:B------:R-:W-:Y:S02]  /*15b0*/  SEL R5, R20, R5, !P0 ;  /* 0x0000000514057207 */ /* 0x000fe40004000000 */
[----:B----4-:R-:W-:-:S04]  /*15c0*/  ISETP.NE.AND P1, PT, R12, 0x1, PT ;  /* 0x000000010c00780c */ /* 0x010fc80003f25270 */
[----:B------:R-:W-:-:S05]  /*15d0*/  SEL R6, R21, R6, !P1 ;  /* 0x0000000615067207 */ /* 0x000fca0004800000 */
[----:B------:R-:W-:Y:S02]  /*15e0*/  IMAD.IADD R7, R5, 0x1, -R6 ;  /* 0x0000000105077824 */ /* 0x000fe400078e0a06 */
[----:B------:R-:W-:Y:S02]  /*15f0*/  IMAD.IADD R5, R6, 0x1, -R5 ;  /* 0x0000000106057824 */ /* 0x000fe400078e0a05 */
[----:B------:R-:W-:Y:S02]  /*1600*/  IMAD R21, R7, R12, R21 ;  /* 0x0000000c07157224 */ /* 0x000fe400078e0215 */
[----:B------:R-:W-:Y:S02]  /*1610*/  IMAD R20, R5, R4, R20 ;  /* 0x0000000405147224 */ /* 0x000fe400078e0214 */
.L_x_20:
[----:B------:R-:W-:Y:S05]  /*1620*/  BRA.U !UP1, `(.L_x_21) ;  /* 0x00000001090c7547 */ /* 0x000fea000b800000 */
[----:B------:R-:W-:Y:S01]  /*1630*/  UCGABAR_WAIT ;  /* 0x0000000000007dc7 */ /* 0x000fe20008000000 */
[----:B------:R-:W-:Y:S01]  /*1640*/  CCTL.IVALL ;  /* 0x00000000ff00798f */ /* 0x000fe20002000000 */
[----:B------:R-:W-:Y:S05]  /*1650*/  BRA `(.L_x_22) ;  /* 0x0000000000047947 */ /* 0x000fea0003800000 */
.L_x_21:
[----:B------:R-:W-:Y:S06]  /*1660*/  BAR.SYNC.DEFER_BLOCKING 0x0 ;  /* 0x0000000000007b1d */ /* 0x000fec0000010000 */
.L_x_22:
[----:B------:R-:W1:Y:S02]  /*1670*/  LDCU UR7, c[0x0][0x38c] ;  /* 0x00007180ff0777ac */ /* 0x000e640008000800 */
[----:B-1----:R-:W-:-:S04]  /*1680*/  UIADD3 UR7, UPT, UPT, UR7, 0x7f, URZ ;  /* 0x0000007f07077890 */ /* 0x002fc8000fffe0ff */
[----:B------:R-:W-:-:S04]  /*1690*/  USHF.R.S32.HI UR6, URZ, 0x1f, UR7 ;  /* 0x0000001fff067899 */ /* 0x000fc80008011407 */
[----:B------:R-:W-:-:S04]  /*16a0*/  ULEA.HI UR6, UR6, UR7, URZ, 0x7 ;  /* 0x0000000706067291 */ /* 0x000fc8000f8f38ff */
[----:B------:R-:W-:Y:S01]  /*16b0*/  USHF.R.S32.HI UR15, URZ, 0x7, UR6 ;  /* 0x00000007ff0f7899 */ /* 0x000fe20008011406 */
[----:B------:R-:W-:Y:S11]  /*16c0*/  BRA.U UP2, `(.L_x_23) ;  /* 0x0000001102dc7547 */ /* 0x000ff6000b800000 */
[----:B------:R-:W1:Y:S01]  /*16d0*/  LDC R3, c[0x0][0x370] ;  /* 0x0000dc00ff037b82 */ /* 0x000e620000000800 */
[----:B------:R-:W-:Y:S01]  /*16e0*/  UISETP.NE.OR UP0, UPT, UR4, URZ, !UPT ;  /* 0x000000ff0400728c */ /* 0x000fe2000ff05670 */
[----:B------:R-:W-:Y:S01]  /*16f0*/  R2UR UR4, R11 ;  /* 0x000000000b0472ca */ /* 0x000fe200000e0000 */
[----:B------:R-:W-:Y:S01]  /*1700*/  UISETP.LT.AND UP1, UPT, UR15, 0x1, UPT ;  /* 0x000000010f00788c */ /* 0x000fe2000bf21270 */
[----:B------:R-:W-:Y:S01]  /*1710*/  PLOP3.LUT P1, PT, PT, PT, UP5, 0x80, 0x8 ;  /* 0x000000000008781c */ /* 0x000fe20003f2f058 */
[----:B------:R-:W-:Y:S01]  /*1720*/  IMAD.MOV.U32 R17, RZ, RZ, 0x1 ;  /* 0x00000001ff117424 */ /* 0x000fe200078e00ff */
[----:B------:R-:W-:Y:S02]  /*1730*/  CS2R R14, SRZ ;  /* 0x00000000000e7805 */ /* 0x000fe4000001ff00 */
[----:B------:R-:W-:Y:S01]  /*1740*/  PLOP3.LUT P4, PT, P4, PT, UP0, 0xae, 0xea ;  /* 0x0000000000ea781c */ /* 0x000fe2000278f50e */
[----:B------:R-:W2:Y:S01]  /*1750*/  S2UR UR5, SR_CgaCtaId ;  /* 0x00000000000579c3 */ /* 0x000ea20000008800 */
[----:B------:R-:W-:Y:S01]  /*1760*/  PLOP3.LUT P1, PT, P1, PT, PT, 0x8, 0x80 ;  /* 0x000000000080781c */ /* 0x000fe20000f2e170 */
[----:B------:R-:W-:Y:S01]  /*1770*/  IMAD.MOV.U32 R16, RZ, RZ, RZ ;  /* 0x000000ffff107224 */ /* 0x000fe200078e00ff */
[----:B------:R-:W3:Y:S01]  /*1780*/  LDCU.64 UR30, c[0x0][0x348] ;  /* 0x00006900ff1e77ac */ /* 0x000ee20008000a00 */
[----:B------:R-:W-:Y:S01]  /*1790*/  IMAD.MOV.U32 R12, RZ, RZ, 0x1 ;  /* 0x00000001ff0c7424 */ /* 0x000fe200078e00ff */
[----:B------:R-:W-:-:S03]  /*17a0*/  USEL UR15, UR15, 0x1, !UP1 ;  /* 0x000000010f0f7887 */ /* 0x000fc6000c800000 */
[----:B------:R-:W4:Y:S01]  /*17b0*/  LDC R0, c[0x0][0x374] ;  /* 0x0000dd00ff007b82 */ /* 0x000f220000000800 */
[----:B------:R-:W-:Y:S01]  /*17c0*/  UMOV UR14, URZ ;  /* 0x000000ff000e7c82 */ /* 0x000fe20008000000 */
[----:B------:R-:W-:-:S07]  /*17d0*/  UMOV UR7, 0x400 ;  /* 0x0000040000077882 */ /* 0x000fce0000000000 */
.L_x_33:
[----:B------:R-:W-:-:S03]  /*17e0*/  UISETP.NE.AND UP0, UPT, UR37, URZ, UPT ;  /* 0x000000ff2500728c */ /* 0x000fc6000bf05270 */
[----:B--2---:R-:W-:Y:S02]  /*17f0*/  UMOV UR37, UR5 ;  /* 0x0000000500257c82 */ /* 0x004fe40008000000 */
[----:B------:R-:W-:-:S04]  /*1800*/  ULEA UR6, UR37, UR7, 0x18 ;  /* 0x0000000725067291 */ /* 0x000fc8000f8ec0ff */
[----:B------:R-:W-:Y:S08]  /*1810*/  BRA.U UP0, `(.L_x_24) ;  /* 0x0000000100347547 */ /* 0x000ff0000b800000 */
[----:B------:R-:W2:Y:S01]  /*1820*/  S2R R4, SR_CgaCtaId ;  /* 0x0000000000047919 */ /* 0x000ea20000008800 */
[----:B------:R-:W-:-:S04]  /*1830*/  MOV R5, 0x400 ;  /* 0x0000040000057802 */ /* 0x000fc80000000f00 */
[----:B--2---:R-:W-:Y:S02]  /*1840*/  LEA R5, R4, R5, 0x18 ;  /* 0x0000000504057211 */ /* 0x004fe400078ec0ff */
[----:B------:R-:W-:-:S03]  /*1850*/  SHF.L.U32 R4, R12, 0x1f, RZ ;  /* 0x0000001f0c047819 */ /* 0x000fc600000006ff */
[----:B------:R-:W-:-:S04]  /*1860*/  IMAD R5, R14, 0x8, R5 ;  /* 0x000000080e057824 */ /* 0x000fc800078e0205 */
[----:B------:R-:W2:Y:S02]  /*1870*/  SYNCS.PHASECHK.TRANS64.TRYWAIT P0, [R5+URZ+0x170], R4 ;  /* 0x00017004050075a7 */ /* 0x000ea400080011ff */
[----:B--2---:R-:W-:Y:S05]  /*1880*/  @!P0 BRA `(.L_x_25) ;  /* 0x0000007400b88947 */ /* 0x004fea0003800000 */
.L_x_147:
[----:B------:R-:W-:Y:S01]  /*1890*/  VIADD R14, R14, 0x1 ;  /* 0x000000010e0e7836 */ /* 0x000fe20000000000 */
[----:B------:R2:W-:Y:S04]  /*18a0*/  SYNCS.ARRIVE.TRANS64.A1T0 RZ, [R5+URZ+0x160], RZ ;  /* 0x000160ff05ff79a7 */ /* 0x0005e800081000ff */
[----:B------:R-:W-:-:S04]  /*18b0*/  ISETP.NE.AND P0, PT, R14, 0x2, PT ;  /* 0x000000020e00780c */ /* 0x000fc80003f05270 */
[----:B------:R-:W-:Y:S02]  /*18c0*/  SEL R14, R14, RZ, P0 ;  /* 0x000000ff0e0e7207 */ /* 0x000fe40000000000 */
[----:B--2---:R-:W-:-:S04]  /*18d0*/  SEL R5, RZ, 0x1, P0 ;  /* 0x00000001ff057807 */ /* 0x004fc80000000000 */
[----:B------:R-:W-:-:S07]  /*18e0*/  LOP3.LUT R12, R12, R5, RZ, 0x3c, !PT ;  /* 0x000000050c0c7212 */ /* 0x000fce00078e3cff */
.L_x_24:
[----:B------:R-:W-:Y:S01]  /*18f0*/  ULEA UR8, UR14, UR6, 0x3 ;  /* 0x000000060e087291 */ /* 0x000fe2000f8e18ff */
[----:B------:R-:W-:Y:S02]  /*1900*/  SHF.L.U32 R4, R17, 0x1f, RZ ;  /* 0x0000001f11047819 */ /* 0x000fe400000006ff */
[----:B------:R-:W-:-:S06]  /*1910*/  LEA.HI R21, R21, R21, RZ, 0x1 ;  /* 0x0000001515157211 */ /* 0x000fcc00078f08ff */
[----:B------:R2:W1:Y:S02]  /*1920*/  SYNCS.PHASECHK.TRANS64.TRYWAIT P0, [UR8+0x68], R4 ;  /* 0x00006804ff0075a7 */ /* 0x0004640008001108 */
[----:B------:R-:W3:Y:S02]  /*1930*/  LDCU UR8, c[0x0][0x38c] ;  /* 0x00007180ff0877ac */ /* 0x000ee40008000800 */
[----:B---3--:R-:W-:-:S09]  /*1940*/  UISETP.GE.AND UP0, UPT, UR8, 0x1, UPT ;  /* 0x000000010800788c */ /* 0x008fd2000bf06270 */
[----:B--2---:R-:W-:Y:S05]  /*1950*/  BRA.U !UP0, `(.L_x_26) ;  /* 0x0000000108d47547 */ /* 0x004fea000b800000 */
[----:B------:R-:W-:Y:S01]  /*1960*/  SHF.R.S32.HI R4, RZ, 0x1, R21 ;  /* 0x00000001ff047819 */ /* 0x000fe20000011415 */
[----:B------:R-:W-:Y:S01]  /*1970*/  IMAD R20, R20, 0x2, R11 ;  /* 0x0000000214147824 */ /* 0x000fe200078e020b */
[----:B------:R-:W-:Y:S01]  /*1980*/  UIADD3 UR28, UP2, UPT, UR30, 0x80, URZ ;  /* 0x000000801e1c7890 */ /* 0x000fe2000ff5e0ff */
[----:B------:R-:W-:Y:S01]  /*1990*/  @!P4 IMAD.MOV.U32 R5, RZ, RZ, 0x7000 ;  /* 0x00007000ff05c424 */ /* 0x000fe200078e00ff */
[----:B------:R-:W-:Y:S01]  /*19a0*/  R2UR UR11, R4 ;  /* 0x00000000040b72ca */ /* 0x000fe200000e0000 */
[----:B------:R-:W-:Y:S01]  /*19b0*/  UIADD3 UR26, UP1, UPT, UR30, 0x280, URZ ;  /* 0x000002801e1a7890 */ /* 0x000fe2000ff3e0ff */
[----:B------:R-:W-:Y:S01]  /*19c0*/  R2UR UR19, R20 ;  /* 0x00000000141372ca */ /* 0x000fe200000e0000 */
[----:B------:R-:W-:Y:S02]  /*19d0*/  UIADD3 UR24, UP0, UPT, UR30, 0x180, URZ ;  /* 0x000001801e187890 */ /* 0x000fe4000ff1e0ff */
[----:B------:R-:W-:Y:S02]  /*19e0*/  UIADD3.X UR29, UPT, UPT, URZ, UR31, URZ, UP2, !UPT ;  /* 0x0000001fff1d7290 */ /* 0x000fe400097fe4ff */
[----:B------:R-:W-:-:S02]  /*19f0*/  UIADD3.X UR27, UPT, UPT, URZ, UR31, URZ, UP1, !UPT ;  /* 0x0000001fff1b7290 */ /* 0x000fc40008ffe4ff */
[----:B------:R-:W-:Y:S01]  /*1a00*/  UIADD3.X UR25, UPT, UPT, URZ, UR31, URZ, UP0, !UPT ;  /* 0x0000001fff197290 */ /* 0x000fe200087fe4ff */
[----:B------:R-:W-:Y:S01]  /*1a10*/  UMOV UR21, UR14 ;  /* 0x0000000e00157c82 */ /* 0x000fe20008000000 */
[----:B------:R-:W-:Y:S02]  /*1a20*/  UMOV UR12, URZ ;  /* 0x000000ff000c7c82 */ /* 0x000fe40008000000 */
[----:B------:R-:W-:Y:S02]  /*1a30*/  ULEA UR11, UR11, UR4, 0x1 ;  /* 0x000000040b0b7291 */ /* 0x000fe4000f8e08ff */
[----:B------:R-:W-:Y:S02]  /*1a40*/  USHF.L.U32 UR19, UR19, 0x5, URZ ;  /* 0x0000000513137899 */ /* 0x000fe400080006ff */
[----:B------:R-:W-:Y:S01]  /*1a50*/  USHF.L.U32 UR35, UR11, 0x7, URZ ;  /* 0x000000070b237899 */ /* 0x000fe200080006ff */
[----:B------:R-:W-:-:S11]  /*1a60*/  UMOV UR10, URZ ;  /* 0x000000ff000a7c82 */ /* 0x000fd60008000000 */
.L_x_29:
[----:B------:R-:W-:Y:S01]  /*1a70*/  ULEA UR9, UR21, UR6, 0x3 ;  /* 0x0000000615097291 */ /* 0x000fe2000f8e18ff */
[----:B-1-3--:R-:W-:Y:S11]  /*1a80*/  @P0 BRA `(.L_x_27) ;  /* 0x00000000000c0947 */ /* 0x00aff60003800000 */
[----:B------:R-:W-:-:S04]  /*1a90*/  SHF.L.U32 R7, R17, 0x1f, RZ ;  /* 0x0000001f11077819 */ /* 0x000fc800000006ff */
[----:B------:R-:W1:Y:S02]  /*1aa0*/  SYNCS.PHASECHK.TRANS64.TRYWAIT P0, [UR9+0x68], R7 ;  /* 0x00006807ff0075a7 */ /* 0x000e640008001109 */
[----:B-1----:R-:W-:Y:S05]  /*1ab0*/  @!P0 BRA `(.L_x_28) ;  /* 0x0000007400408947 */ /* 0x002fea0003800000 */
.L_x_27:
[----:B------:R-:W-:Y:S01]  /*1ac0*/  UIADD3 UR14, UPT, UPT, UR21, 0x1, URZ ;  /* 0x00000001150e7890 */ /* 0x000fe2000fffe0ff */
[----:B------:R2:W-:Y:S01]  /*1ad0*/  @!P4 SYNCS.ARRIVE.TRANS64 RZ, [UR9], R5 ;  /* 0x00000005ffffc9a7 */ /* 0x0005e20008000009 */
[----:B------:R-:W-:Y:S02]  /*1ae0*/  ULEA UR32, UR21, UR6, 0xd ;  /* 0x0000000615207291 */ /* 0x000fe4000f8e68ff */
[----:B------:R-:W-:Y:S02]  /*1af0*/  UISETP.NE.AND UP0, UPT, UR14, 0xd, UPT ;  /* 0x0000000d0e00788c */ /* 0x000fe4000bf05270 */
[----:B------:R-:W-:Y:S02]  /*1b00*/  ULEA UR16, UR21, UR6, 0xc ;  /* 0x0000000615107291 */ /* 0x000fe4000f8e60ff */
[----:B------:R-:W-:Y:S02]  /*1b10*/  USEL UR13, URZ, 0x1, UP0 ;  /* 0x00000001ff0d7887 */ /* 0x000fe40008000000 */
[----:B------:R-:W-:-:S02]  /*1b20*/  USEL UR14, UR14, URZ, UP0 ;  /* 0x000000ff0e0e7287 */ /* 0x000fc40008000000 */
[----:B------:R-:W-:Y:S02]  /*1b30*/  USHF.L.U32 UR34, UR12, 0x6, URZ ;  /* 0x000000060c227899 */ /* 0x000fe400080006ff */
[----:B------:R-:W-:Y:S01]  /*1b40*/  ULEA UR8, UR14, UR6, 0x3 ;  /* 0x000000060e087291 */ /* 0x000fe2000f8e18ff */
[----:B------:R-:W-:Y:S01]  /*1b50*/  LOP3.LUT R17, R17, UR13, RZ, 0x3c, !PT ;  /* 0x0000000d11117c12 */ /* 0x000fe2000f8e3cff */
[----:B------:R-:W-:Y:S02]  /*1b60*/  ULOP3.LUT UR33, UR9, 0xfefffff8, URZ, 0xc0, !UPT ;  /* 0xfefffff809217892 */ /* 0x000fe4000f8ec0ff */
[----:B------:R-:W-:Y:S01]  /*1b70*/  UIADD3 UR32, UPT, UPT, UR32, 0x8400, URZ ;  /* 0x0000840020207890 */ /* 0x000fe2000fffe0ff */
[----:B-1----:R-:W-:Y:S01]  /*1b80*/  SHF.L.U32 R4, R17, 0x1f, RZ ;  /* 0x0000001f11047819 */ /* 0x002fe200000006ff */
[----:B------:R-:W-:Y:S02]  /*1b90*/  USHF.L.U32 UR18, UR12, 0x7, URZ ;  /* 0x000000070c127899 */ /* 0x000fe400080006ff */
[----:B------:R-:W-:Y:S01]  /*1ba0*/  UIADD3 UR16, UPT, UPT, UR16, 0x22400, URZ ;  /* 0x0002240010107890 */ /* 0x000fe2000fffe0ff */
[----:B------:R2:W3:Y:S01]  /*1bb0*/  SYNCS.PHASECHK.TRANS64.TRYWAIT P0, [UR8+0x68], R4 ;  /* 0x00006804ff0075a7 */ /* 0x0004e20008001108 */
[----:B------:R-:W-:-:S02]  /*1bc0*/  ULEA UR8, UR21, UR6, 0xb ;  /* 0x0000000615087291 */ /* 0x000fc4000f8e58ff */
[----:B------:R-:W-:Y:S02]  /*1bd0*/  ULOP3.LUT UR9, UR9, 0xfefffff8, URZ, 0xc0, !UPT ;  /* 0xfefffff809097892 */ /* 0x000fe4000f8ec0ff */
[----:B------:R-:W-:Y:S01]  /*1be0*/  UIADD3 UR8, UPT, UPT, UR8, 0x2f400, URZ ;  /* 0x0002f40008087890 */ /* 0x000fe2000fffe0ff */
[----:B------:R-:W-:Y:S01]  /*1bf0*/  UMOV UR22, 0x0 ;  /* 0x0000000000167882 */ /* 0x000fe20000000000 */
[----:B------:R-:W-:Y:S01]  /*1c00*/  UMOV UR23, 0x10000000 ;  /* 0x1000000000177882 */ /* 0x000fe20000000000 */
[----:B------:R-:W-:Y:S01]  /*1c10*/  UMOV UR20, UR36 ;  /* 0x0000002400147c82 */ /* 0x000fe20008000000 */
[----:B------:R-:W-:Y:S01]  /*1c20*/  UMOV UR17, UR33 ;  /* 0x0000002100117c82 */ /* 0x000fe20008000000 */
[----:B------:R-:W-:Y:S01]  /*1c30*/  UMOV UR13, UR36 ;  /* 0x00000024000d7c82 */ /* 0x000fe20008000000 */
[----:B------:R-:W-:Y:S01]  /*1c40*/  UTMALDG.3D.2CTA [UR32], [UR28], desc[UR22] ;  /* 0x000016201c0075b4 */ /* 0x000fe20008211000 */
[----:B------:R-:W-:Y:S01]  /*1c50*/  UMOV UR21, UR14 ;  /* 0x0000000e00157c82 */ /* 0x000fe20008000000 */
[----:B------:R-:W-:Y:S01]  /*1c60*/  UTMALDG.3D.2CTA [UR16], [UR26], desc[UR22] ;  /* 0x000016101a0075b4 */ /* 0x000fe20008211000 */
[----:B------:R1:W-:Y:S02]  /*1c70*/  UTMALDG.4D.2CTA [UR8], [UR24], desc[UR22] ;  /* 0x00001608180075b4 */ /* 0x0003e40008219000 */
[----:B-1----:R-:W-:-:S04]  /*1c80*/  UIADD3 UR12, UPT, UPT, UR12, 0x1, URZ ;  /* 0x000000010c0c7890 */ /* 0x002fc8000fffe0ff */
[----:B------:R-:W-:-:S09]  /*1c90*/  UISETP.NE.AND UP0, UPT, UR12, UR15, UPT ;  /* 0x0000000f0c00728c */ /* 0x000fd2000bf05270 */
[----:B--2---:R-:W-:Y:S05]  /*1ca0*/  BRA.U UP0, `(.L_x_29) ;  /* 0xfffffffd00707547 */ /* 0x004fea000b83ffff */
.L_x_26:
[----:B------:R-:W-:Y:S01]  /*1cb0*/  LEA R8, R16, UR6, 0x3 ;  /* 0x0000000610087c11 */ /* 0x000fe2000f8e18ff */
[----:B------:R-:W-:Y:S01]  /*1cc0*/  @!P1 SYNCS.ARRIVE.TRANS64.A1T0 RZ, [UR6+0x118], RZ ;  /* 0x000118ffffff99a7 */ /* 0x000fe20008100006 */
[----:B------:R-:W-:Y:S01]  /*1cd0*/  SHF.L.U32 R5, R15, 0x1f, RZ ;  /* 0x0000001f0f057819 */ /* 0x000fe200000006ff */
[----:B------:R-:W-:-:S03]  /*1ce0*/  NOP ;  /* 0x0000000000007918 */ /* 0x000fc60000000000 */
[----:B-1-3--:R-:W1:Y:S01]  /*1cf0*/  SYNCS.PHASECHK.TRANS64.TRYWAIT P0, [R8+URZ+0x120], R5 ;  /* 0x00012005080075a7 */ /* 0x00ae6200080011ff */
[----:B------:R-:W-:Y:S01]  /*1d00*/  LEA R4, R16, UR6, 0x4 ;  /* 0x0000000610047c11 */ /* 0x000fe2000f8e20ff */
[----:B-1----:R-:W-:Y:S06]  /*1d10*/  @!P0 BRA `(.L_x_30) ;  /* 0x0000007000c08947 */ /* 0x002fec0003800000 */
.L_x_149:
[----:B-1----:R-:W1:Y:S01]  /*1d20*/  LDS.128 R4, [R4+0x190] ;  /* 0x0001900004047984 */ /* 0x002e620000000c00 */
[----:B------:R-:W-:Y:S01]  /*1d30*/  ISETP.GE.AND P0, PT, R2, 0x1, PT ;  /* 0x000000010200780c */ /* 0x000fe20003f06270 */
[----:B------:R-:W-:Y:S01]  /*1d40*/  VIADD R8, R8, 0x130 ;  /* 0x0000013008087836 */ /* 0x000fe20000000000 */
[----:B------:R-:W-:Y:S01]  /*1d50*/  @!PT LDS RZ, [RZ] ;  /* 0x00000000fffff984 */ /* 0x000fe20000000800 */
[----:B------:R-:W-:Y:S01]  /*1d60*/  @!PT LDS RZ, [RZ] ;  /* 0x00000000fffff984 */ /* 0x000fe20000000800 */
[----:B------:R-:W-:Y:S01]  /*1d70*/  @!PT LDS RZ, [RZ] ;  /* 0x00000000fffff984 */ /* 0x000fe20000000800 */
[----:B------:R-:W-:Y:S01]  /*1d80*/  @!PT LDS RZ, [RZ] ;  /* 0x00000000fffff984 */ /* 0x000fe20000000800 */
[----:B------:R2:W-:Y:S06]  /*1d90*/  MEMBAR.ALL.CTA ;  /* 0x0000000000007992 */ /* 0x0005ec0000008000 */
[----:B--2---:R-:W2:Y:S01]  /*1da0*/  FENCE.VIEW.ASYNC.S ;  /* 0x00000000000073c6 */ /* 0x004ea20000000000 */
[----:B------:R-:W-:-:S04]  /*1db0*/  PRMT R8, RZ, 0x654, R8 ;  /* 0x00000654ff087816 */ /* 0x000fc80000000008 */
[----:B--2---:R2:W-:Y:S01]  /*1dc0*/  SYNCS.ARRIVE.TRANS64.RED.A1T0 RZ, [R8+URZ], RZ ;  /* 0x000000ff08ff79a7 */ /* 0x0045e200081004ff */
[----:B-1----:R-:W-:-:S13]  /*1dd0*/  LOP3.LUT P2, RZ, R6, 0x1, RZ, 0xc0, !PT ;  /* 0x0000000106ff7812 */ /* 0x002fda000784c0ff */
[----:B------:R-:W-:Y:S01]  /*1de0*/  @P2 SHF.R.U32.HI R9, RZ, 0x10, R5 ;  /* 0x00000010ff092819 */ /* 0x000fe20000011605 */
[----:B------:R-:W-:Y:S01]  /*1df0*/  VOTEU.ANY UP0, P2 ;  /* 0x0000000000ff7886 */ /* 0x000fe20001000100 */
[----:B------:R-:W-:Y:S02]  /*1e00*/  @P2 MOV R13, R4 ;  /* 0x00000004000d2202 */ /* 0x000fe40000000f00 */
[----:B------:R-:W-:Y:S02]  /*1e10*/  @P2 R2UR.BROADCAST UR8, R9 ;  /* 0x00000000090822ca */ /* 0x000fe400008e0000 */
[----:B------:R-:W-:-:S11]  /*1e20*/  @P2 LOP3.LUT R10, R5, 0xffff, RZ, 0xc0, !PT ;  /* 0x0000ffff050a2812 */ /* 0x000fd600078ec0ff */
[----:B------:R-:W-:Y:S01]  /*1e30*/  @UP0 UMOV UR36, UR8 ;  /* 0x0000000800240c82 */ /* 0x000fe20008000000 */
[----:B--2---:R-:W-:Y:S05]  /*1e40*/  @!P0 BRA `(.L_x_31) ;  /* 0x0000000000b88947 */ /* 0x004fea0003800000 */
[----:B------:R-:W4:Y:S01]  /*1e50*/  LDC.64 R6, c[0x0][0xd18] ;  /* 0x00034600ff067b82 */ /* 0x000f220000000a00 */
[----:B------:R-:W-:-:S07]  /*1e60*/  ISETP.NE.AND P3, PT, R2, 0x1, PT ;  /* 0x000000010200780c */ /* 0x000fce0003f65270 */
[----:B------:R-:W1:Y:S08]  /*1e70*/  LDC.64 R8, c[0x0][0xd10] ;  /* 0x00034400ff087b82 */ /* 0x000e700000000a00 */
[----:B------:R-:W2:Y:S08]  /*1e80*/  LDC R18, c[0x0][0xd20] ;  /* 0x00034800ff127b82 */ /* 0x000eb00000000800 */
[----:B------:R-:W3:Y:S01]  /*1e90*/  LDC R20, c[0x0][0xd0c] ;  /* 0x00034300ff147b82 */ /* 0x000ee20000000800 */
[----:B----4-:R-:W-:Y:S01]  /*1ea0*/  IMAD.HI.U32 R19, R0, R7, RZ ;  /* 0x0000000700137227 */ /* 0x010fe200078e00ff */
[----:B------:R-:W-:-:S03]  /*1eb0*/  ISETP.NE.AND P0, PT, R6, 0x1, PT ;  /* 0x000000010600780c */ /* 0x000fc60003f05270 */
[----:B------:R-:W-:-:S03]  /*1ec0*/  IMAD.HI.U32 R7, R10, R7, RZ ;  /* 0x000000070a077227 */ /* 0x000fc600078e00ff */
[----:B------:R-:W4:Y:S01]  /*1ed0*/  LDC.64 R4, c[0x0][0xd28] ;  /* 0x00034a00ff047b82 */ /* 0x000f220000000a00 */
[----:B-1----:R-:W-:-:S04]  /*1ee0*/  IMAD.HI.U32 R22, R3, R8, RZ ;  /* 0x0000000803167227 */ /* 0x002fc800078e00ff */
[----:B------:R-:W-:Y:S01]  /*1ef0*/  IMAD.HI.U32 R24, R13, R8, RZ ;  /* 0x000000080d187227 */ /* 0x000fe200078e00ff */
[----:B------:R-:W-:Y:S02]  /*1f00*/  SHF.R.U32.HI R22, RZ, R9, R22 ;  /* 0x00000009ff167219 */ /* 0x000fe40000011616 */
[-C--:B--2---:R-:W-:Y:S02]  /*1f10*/  SHF.R.U32.HI R19, RZ, R18.reuse, R19 ;  /* 0x00000012ff137219 */ /* 0x084fe40000011613 */
[----:B------:R-:W-:Y:S02]  /*1f20*/  SHF.R.U32.HI R7, RZ, R18, R7 ;  /* 0x00000012ff077219 */ /* 0x000fe40000011607 */
[----:B------:R-:W-:Y:S02]  /*1f30*/  SEL R19, R0, R19, !P0 ;  /* 0x0000001300137207 */ /* 0x000fe40004000000 */
[----:B------:R-:W-:Y:S02]  /*1f40*/  SHF.R.U32.HI R24, RZ, R9, R24 ;  /* 0x00000009ff187219 */ /* 0x000fe40000011618 */
[----:B---3--:R-:W-:-:S02]  /*1f50*/  ISETP.NE.AND P1, PT, R20, 0x1, PT ;  /* 0x000000011400780c */ /* 0x008fc40003f25270 */
[----:B------:R-:W-:Y:S02]  /*1f60*/  SEL R7, R10, R7, !P0 ;  /* 0x000000070a077207 */ /* 0x000fe40004000000 */
[----:B------:R-:W-:Y:S02]  /*1f70*/  SEL R21, R3, R22, !P1 ;  /* 0x0000001603157207 */ /* 0x000fe40004800000 */
[----:B------:R-:W-:Y:S01]  /*1f80*/  SEL R9, R13, R24, !P1 ;  /* 0x000000180d097207 */ /* 0x000fe20004800000 */
[----:B----4-:R-:W-:-:S04]  /*1f90*/  IMAD.HI.U32 R22, R19, R4, RZ ;  /* 0x0000000413167227 */ /* 0x010fc800078e00ff */
[----:B------:R-:W-:Y:S01]  /*1fa0*/  IMAD.HI.U32 R8, R21, R4, RZ ;  /* 0x0000000415087227 */ /* 0x000fe200078e00ff */
[----:B------:R-:W-:-:S04]  /*1fb0*/  @P3 SHF.R.U32.HI R19, RZ, R5, R22 ;  /* 0x00000005ff133219 */ /* 0x000fc80000011616 */
[----:B------:R-:W-:Y:S01]  /*1fc0*/  @P3 SHF.R.U32.HI R21, RZ, R5, R8 ;  /* 0x00000005ff153219 */ /* 0x000fe20000011608 */
[----:B------:R-:W-:-:S04]  /*1fd0*/  IMAD R19, R2, R19, RZ ;  /* 0x0000001302137224 */ /* 0x000fc800078e02ff */
[----:B------:R-:W-:Y:S01]  /*1fe0*/  IMAD R8, R2, R21, RZ ;  /* 0x0000001502087224 */ /* 0x000fe200078e02ff */
[C---:B------:R-:W-:Y:S02]  /*1ff0*/  ISETP.GE.AND P0, PT, R7.reuse, R19, PT ;  /* 0x000000130700720c */ /* 0x040fe40003f06270 */
[----:B------:R-:W-:Y:S02]  /*2000*/  IADD3 R19, PT, PT, -R7, RZ, RZ ;  /* 0x000000ff07137210 */ /* 0x000fe40007ffe1ff */
[----:B------:R-:W-:Y:S01]  /*2010*/  ISETP.GE.OR P0, PT, R9, R8, P0 ;  /* 0x000000080900720c */ /* 0x000fe20000706670 */
[----:B------:R-:W-:-:S04]  /*2020*/  IMAD.HI.U32 R8, R7, R4, RZ ;  /* 0x0000000407087227 */ /* 0x000fc800078e00ff */
[----:B------:R-:W-:Y:S01]  /*2030*/  IMAD R10, R6, R19, R10 ;  /* 0x00000013060a7224 */ /* 0x000fe200078e020a */
[----:B------:R-:W-:-:S04]  /*2040*/  SHF.R.U32.HI R8, RZ, R5, R8 ;  /* 0x00000005ff087219 */ /* 0x000fc80000011608 */
[----:B------:R-:W-:-:S03]  /*2050*/  SEL R8, R7, R8, !P3 ;  /* 0x0000000807087207 */ /* 0x000fc60005800000 */
[----:B------:R-:W-:-:S04]  /*2060*/  @!P0 IMAD.HI.U32 R18, R9, R4, RZ ;  /* 0x0000000409128227 */ /* 0x000fc800078e00ff */
[----:B------:R-:W-:Y:S01]  /*2070*/  IMAD.MOV R4, RZ, RZ, -R8 ;  /* 0x000000ffff047224 */ /* 0x000fe200078e0a08 */
[----:B------:R-:W-:-:S03]  /*2080*/  @!P0 SHF.R.U32.HI R18, RZ, R5, R18 ;  /* 0x00000005ff128219 */ /* 0x000fc60000011612 */
[----:B------:R-:W-:Y:S01]  /*2090*/  IMAD R4, R2, R4, R7 ;  /* 0x0000000402047224 */ /* 0x000fe200078e0207 */
        /* <DEDUP_REMOVED lines=9> */
.L_x_31:
[----:B------:R-:W1:Y:S02]  /*2130*/  LDCU UR8, c[0x0][0xd30] ;  /* 0x0001a600ff0877ac */ /* 0x000e640008000800 */
[----:B-1----:R-:W-:-:S09]  /*2140*/  UISETP.NE.AND UP0, UPT, UR8, 0x1, UPT ;  /* 0x000000010800788c */ /* 0x002fd2000bf05270 */
        /* <DEDUP_REMOVED lines=16> */
[----:B------:R-:W-:-:S07]  /*2250*/  IMAD R10, R5, R4, R10 ;  /* 0x00000004050a7224 */ /* 0x000fce00078e020a */
.L_x_32:
[----:B------:R-:W-:Y:S01]  /*2260*/  VIADD R16, R16, 0x1 ;  /* 0x0000000110107836 */ /* 0x000fe20000000000 */
[----:B------:R-:W-:Y:S01]  /*2270*/  PLOP3.LUT P1, PT, PT, PT, PT, 0x80, 0x8 ;  /* 0x000000000008781c */ /* 0x000fe20003f2f070 */
[----:B------:R-:W-:Y:S02]  /*2280*/  IMAD.IADD R21, R13, 0x1, R58 ;  /* 0x000000010d157824 */ /* 0x000fe400078e023a */
[----:B------:R-:W-:Y:S01]  /*2290*/  IMAD.IADD R20, R10, 0x1, R51 ;  /* 0x000000010a147824 */ /* 0x000fe200078e0233 */
[----:B------:R-:W-:-:S04]  /*22a0*/  ISETP.NE.AND P0, PT, R16, 0x2, PT ;  /* 0x000000021000780c */ /* 0x000fc80003f05270 */
[----:B------:R-:W-:Y:S02]  /*22b0*/  SEL R4, RZ, 0x1, P0 ;  /* 0x00000001ff047807 */ /* 0x000fe40000000000 */
[----:B------:R-:W-:Y:S02]  /*22c0*/  SEL R16, R16, RZ, P0 ;  /* 0x000000ff10107207 */ /* 0x000fe40000000000 */
[----:B------:R-:W-:Y:S01]  /*22d0*/  LOP3.LUT R15, R15, R4, RZ, 0x3c, !PT ;  /* 0x000000040f0f7212 */ /* 0x000fe200078e3cff */
[----:B------:R-:W-:Y:S06]  /*22e0*/  @P2 BRA `(.L_x_33) ;  /* 0xfffffff4003c2947 */ /* 0x000fec000383ffff */
[----:B------:R-:W-:Y:S01]  /*22f0*/  UIADD3 UR6, UPT, UPT, UR6, 0x68, URZ ;  /* 0x0000006806067890 */ /* 0x000fe2000fffe0ff */
[----:B------:R-:W-:-:S03]  /*2300*/  SHF.L.U32 R3, R17, 0x1f, RZ ;  /* 0x0000001f11037819 */ /* 0x000fc600000006ff */
[----:B------:R-:W-:-:S09]  /*2310*/  ULEA UR4, UR14, UR6, 0x3 ;  /* 0x000000060e047291 */ /* 0x000fd2000f8e18ff */
[----:B------:R-:W1:Y:S02]  /*2320*/  SYNCS.PHASECHK.TRANS64.TRYWAIT P0, [UR4], R3 ;  /* 0x00000003ff0075a7 */ /* 0x000e640008001104 */
[----:B-1----:R-:W-:Y:S05]  /*2330*/  @!P0 BRA `(.L_x_34) ;  /* 0x0000006c004c8947 */ /* 0x002fea0003800000 */
.L_x_151:
[----:B------:R-:W-:-:S04]  /*2340*/  UIADD3 UR5, UPT, UPT, UR14, 0x1, URZ ;  /* 0x000000010e057890 */ /* 0x000fc8000fffe0ff */
[----:B------:R-:W-:-:S04]  /*2350*/  UISETP.NE.AND UP0, UPT, UR5, 0xd, UPT ;  /* 0x0000000d0500788c */ /* 0x000fc8000bf05270 */
[----:B------:R-:W-:Y:S02]  /*2360*/  USEL UR7, URZ, 0x1, UP0 ;  /* 0x00000001ff077887 */ /* 0x000fe40008000000 */
[----:B------:R-:W-:-:S04]  /*2370*/  USEL UR5, UR5, URZ, UP0 ;  /* 0x000000ff05057287 */ /* 0x000fc80008000000 */
[----:B------:R-:W-:Y:S01]  /*2380*/  ULEA UR4, UR5, UR6, 0x3 ;  /* 0x0000000605047291 */ /* 0x000fe2000f8e18ff */
[----:B------:R-:W-:-:S04]  /*2390*/  LOP3.LUT R2, R17, UR7, RZ, 0x3c, !PT ;  /* 0x0000000711027c12 */ /* 0x000fc8000f8e3cff */
[----:B-1----:R-:W-:-:S04]  /*23a0*/  SHF.L.U32 R3, R2, 0x1f, RZ ;  /* 0x0000001f02037819 */ /* 0x002fc800000006ff */
[----:B------:R-:W1:Y:S02]  /*23b0*/  SYNCS.PHASECHK.TRANS64.TRYWAIT P0, [UR4], R3 ;  /* 0x00000003ff0075a7 */ /* 0x000e640008001104 */
[----:B-1----:R-:W-:Y:S05]  /*23c0*/  @!P0 BRA `(.L_x_35) ;  /* 0x0000006c00408947 */ /* 0x002fea0003800000 */
.L_x_153:
        /* <DEDUP_REMOVED lines=9> */
.L_x_155:
        /* <DEDUP_REMOVED lines=9> */
.L_x_157:
        /* <DEDUP_REMOVED lines=9> */
.L_x_159:
        /* <DEDUP_REMOVED lines=9> */
.L_x_161:
        /* <DEDUP_REMOVED lines=9> */
.L_x_163:
        /* <DEDUP_REMOVED lines=9> */
.L_x_165:
        /* <DEDUP_REMOVED lines=9> */
.L_x_167:
        /* <DEDUP_REMOVED lines=9> */
.L_x_169:
        /* <DEDUP_REMOVED lines=9> */
.L_x_171:
        /* <DEDUP_REMOVED lines=9> */
.L_x_173:
[----:B------:R-:W-:-:S04]  /*2970*/  UIADD3 UR5, UPT, UPT, UR5, 0x1, URZ ;  /* 0x0000000105057890 */ /* 0x000fc8000fffe0ff */
[----:B------:R-:W-:-:S04]  /*2980*/  UISETP.NE.AND UP0, UPT, UR5, 0xd, UPT ;  /* 0x0000000d0500788c */ /* 0x000fc8000bf05270 */
[----:B------:R-:W-:Y:S02]  /*2990*/  USEL UR4, URZ, 0x1, UP0 ;  /* 0x00000001ff047887 */ /* 0x000fe40008000000 */
[----:B------:R-:W-:-:S04]  /*29a0*/  USEL UR5, UR5, URZ, UP0 ;  /* 0x000000ff05057287 */ /* 0x000fc80008000000 */
[----:B------:R-:W-:Y:S01]  /*29b0*/  ULEA UR5, UR5, UR6, 0x3 ;  /* 0x0000000605057291 */ /* 0x000fe2000f8e18ff */
[----:B-1----:R-:W-:-:S04]  /*29c0*/  LOP3.LUT R3, R2, UR4, RZ, 0x3c, !PT ;  /* 0x0000000402037c12 */ /* 0x002fc8000f8e3cff */
[----:B------:R-:W-:Y:S01]  /*29d0*/  SHF.L.U32 R3, R3, 0x1f, RZ ;  /* 0x0000001f03037819 */ /* 0x000fe200000006ff */
[----:B----4-:R-:W-:-:S07]  /*29e0*/  IMAD.U32 R0, RZ, RZ, UR5 ;  /* 0x00000005ff007e24 */ /* 0x010fce000f8e00ff */
.L_x_46:
[----:B-1----:R1:W2:Y:S02]  /*29f0*/  SYNCS.PHASECHK.TRANS64.TRYWAIT P0, [R0+URZ], R3 ;  /* 0x00000003000075a7 */ /* 0x0022a400080011ff */
[----:B--2---:R-:W-:Y:S05]  /*2a00*/  @!P0 NANOSLEEP.SYNCS 0x989680 ;  /* 0x009896800000895d */ /* 0x004fea0003900000 */
[----:B------:R-:W2:Y:S02]  /*2a10*/  @!P0 SYNCS.PHASECHK.TRANS64 P0, [R0+URZ], R3 ;  /* 0x00000003000085a7 */ /* 0x000ea400080010ff */
[----:B--2---:R-:W-:Y:S05]  /*2a20*/  @P0 EXIT ;  /* 0x000000000000094d */ /* 0x004fea0003800000 */
[----:B------:R-:W-:Y:S05]  /*2a30*/  BRA `(.L_x_46) ;  /* 0xfffffffc00ec7947 */ /* 0x000fea000383ffff */
.L_x_23:
[----:B------:R-:W-:-:S04]  /*2a40*/  UISETP.NE.AND UP1, UPT, UR37, URZ, UPT ;  /* 0x000000ff2500728c */ /* 0x000fc8000bf25270 */
[----:B------:R-:W-:-:S09]  /*2a50*/  UISETP.NE.OR UP1, UPT, UR10, 0x1, UP1 ;  /* 0x000000010a00788c */ /* 0x000fd20008f25670 */
[----:B------:R-:W-:Y:S05]  /*2a60*/  BRA.U UP1, `(.L_x_47) ;  /* 0x0000000501487547 */ /* 0x000fea000b800000 */
[----:B------:R-:W-:Y:S01]  /*2a70*/  ISETP.GE.U32.AND P2, PT, R3, 0x2, PT ;  /* 0x000000020300780c */ /* 0x000fe20003f46070 */
[----:B------:R-:W-:Y:S01]  /*2a80*/  IMAD.MOV.U32 R12, RZ, RZ, 0x1 ;  /* 0x00000001ff0c7424 */ /* 0x000fe200078e00ff */
[----:B------:R-:W-:Y:S02]  /*2a90*/  CS2R R10, SRZ ;  /* 0x00000000000a7805 */ /* 0x000fe4000001ff00 */
[----:B------:R-:W-:Y:S01]  /*2aa0*/  CS2R R8, SRZ ;  /* 0x0000000000087805 */ /* 0x000fe2000001ff00 */
[----:B------:R-:W-:Y:S01]  /*2ab0*/  UMOV UR4, 0x400 ;  /* 0x0000040000047882 */ /* 0x000fe20000000000 */
[----:B------:R-:W-:Y:S01]  /*2ac0*/  UMOV UR6, URZ ;  /* 0x000000ff00067c82 */ /* 0x000fe20008000000 */
[----:B------:R-:W-:-:S12]  /*2ad0*/  ULEA UR37, UR37, UR4, 0x18 ;  /* 0x0000000425257291 */ /* 0x000fd8000f8ec0ff */
.L_x_51:
[----:B------:R-:W-:Y:S02]  /*2ae0*/  LEA R0, R8, UR37, 0x3 ;  /* 0x0000002508007c11 */ /* 0x000fe4000f8e18ff */
[----:B------:R-:W-:-:S03]  /*2af0*/  SHF.L.U32 R5, R9, 0x1f, RZ ;  /* 0x0000001f09057819 */ /* 0x000fc600000006ff */
[----:B------:R-:W-:Y:S01]  /*2b00*/  VIADD R4, R0, 0x170 ;  /* 0x0000017000047836 */ /* 0x000fe20000000000 */
[----:B------:R-:W1:Y:S02]  /*2b10*/  SYNCS.PHASECHK.TRANS64.TRYWAIT P0, [R0+URZ+0x160], R5 ;  /* 0x00016005000075a7 */ /* 0x000e6400080011ff */
[----:B-1----:R-:W-:Y:S05]  /*2b20*/  @!P0 BRA `(.L_x_48) ;  /* 0x0000006800708947 */ /* 0x002fea0003800000 */
.L_x_174:
[----:B------:R-:W-:Y:S01]  /*2b30*/  ULEA UR5, UR6, UR37, 0x3 ;  /* 0x0000002506057291 */ /* 0x000fe2000f8e18ff */
[----:B------:R-:W-:Y:S01]  /*2b40*/  PRMT R4, RZ, 0x654, R4 ;  /* 0x00000654ff047816 */ /* 0x000fe20000000004 */
[----:B-1----:R-:W-:Y:S01]  /*2b50*/  @!P2 IMAD.MOV.U32 R5, RZ, RZ, 0x10 ;  /* 0x00000010ff05a424 */ /* 0x002fe200078e00ff */
[----:B------:R-:W-:Y:S01]  /*2b60*/  SHF.L.U32 R7, R12, 0x1f, RZ ;  /* 0x0000001f0c077819 */ /* 0x000fe200000006ff */
[----:B------:R-:W-:Y:S01]  /*2b70*/  UIADD3 UR4, UPT, UPT, UR5, 0x120, URZ ;  /* 0x0000012005047890 */ /* 0x000fe2000fffe0ff */
[----:B------:R1:W-:Y:S05]  /*2b80*/  SYNCS.ARRIVE.TRANS64.RED.A1T0 RZ, [R4+URZ], RZ ;  /* 0x000000ff04ff79a7 */ /* 0x0003ea00081004ff */
[----:B------:R-:W-:Y:S01]  /*2b90*/  IMAD.U32 R0, RZ, RZ, UR4 ;  /* 0x00000004ff007e24 */ /* 0x000fe2000f8e00ff */
[----:B------:R-:W2:Y:S04]  /*2ba0*/  SYNCS.PHASECHK.TRANS64.TRYWAIT P0, [UR5+0x130], R7 ;  /* 0x00013007ff0075a7 */ /* 0x000ea80008001105 */
[----:B------:R-:W-:Y:S01]  /*2bb0*/  PRMT R13, R3, 0x654, R0 ;  /* 0x00000654030d7816 */ /* 0x000fe20000000000 */
[----:B-12---:R-:W-:Y:S06]  /*2bc0*/  @!P0 BRA `(.L_x_49) ;  /* 0x00000068005c8947 */ /* 0x006fec0003800000 */
.L_x_176:
[----:B------:R-:W-:Y:S01]  /*2bd0*/  ULEA UR4, UR6, UR37, 0x4 ;  /* 0x0000002506047291 */ /* 0x000fe2000f8e20ff */
[----:B------:R-:W-:Y:S01]  /*2be0*/  SEL R2, R13, R2, !P2 ;  /* 0x000000020d027207 */ /* 0x000fe20005000000 */
[----:B------:R-:W-:Y:S01]  /*2bf0*/  UIADD3 UR5, UPT, UPT, UR5, 0x120, URZ ;  /* 0x0000012005057890 */ /* 0x000fe2000fffe0ff */
[----:B-1----:R-:W-:Y:S01]  /*2c00*/  LEA R0, R11, UR37, 0x3 ;  /* 0x000000250b007c11 */ /* 0x002fe2000f8e18ff */
[----:B------:R-:W-:Y:S01]  /*2c10*/  UIADD3 UR4, UPT, UPT, UR4, 0x190, URZ ;  /* 0x0000019004047890 */ /* 0x000fe2000fffe0ff */
[----:B------:R1:W-:Y:S01]  /*2c20*/  @!P2 SYNCS.ARRIVE.TRANS64.RED RZ, [R2+URZ], R5 ;  /* 0x0000000502ffa9a7 */ /* 0x0003e200080004ff */
[----:B------:R-:W-:Y:S01]  /*2c30*/  UIADD3 UR6, UPT, UPT, UR6, 0x1, URZ ;  /* 0x0000000106067890 */ /* 0x000fe2000fffe0ff */
[----:B------:R-:W-:-:S03]  /*2c40*/  VIADD R8, R8, 0x1 ;  /* 0x0000000108087836 */ /* 0x000fc60000000000 */
[----:B------:R-:W-:Y:S02]  /*2c50*/  UISETP.NE.AND UP0, UPT, UR6, 0x2, UPT ;  /* 0x000000020600788c */ /* 0x000fe4000bf05270 */
[----:B------:R-:W-:Y:S01]  /*2c60*/  ISETP.NE.AND P0, PT, R8, 0x2, PT ;  /* 0x000000020800780c */ /* 0x000fe20003f05270 */
[----:B------:R-:W-:Y:S06]  /*2c70*/  UGETNEXTWORKID.BROADCAST [UR4], [UR5] ;  /* 0x00000000040073ca */ /* 0x000fec0008000100 */
[----:B------:R-:W-:Y:S02]  /*2c80*/  USEL UR4, URZ, 0x1, UP0 ;  /* 0x00000001ff047887 */ /* 0x000fe40008000000 */
[----:B------:R-:W-:-:S04]  /*2c90*/  USEL UR6, UR6, URZ, UP0 ;  /* 0x000000ff06067287 */ /* 0x000fc80008000000 */
[----:B------:R-:W-:Y:S02]  /*2ca0*/  LOP3.LUT R12, R12, UR4, RZ, 0x3c, !PT ;  /* 0x000000040c0c7c12 */ /* 0x000fe4000f8e3cff */
[----:B-1----:R-:W-:-:S04]  /*2cb0*/  SHF.L.U32 R5, R10, 0x1f, RZ ;  /* 0x0000001f0a057819 */ /* 0x002fc800000006ff */
[----:B------:R-:W1:Y:S02]  /*2cc0*/  SYNCS.PHASECHK.TRANS64.TRYWAIT P1, [R0+URZ+0x120], R5 ;  /* 0x00012005000075a7 */ /* 0x000e6400080211ff */
[----:B-1----:R-:W-:Y:S05]  /*2cd0*/  @!P1 BRA `(.L_x_50) ;  /* 0x0000006800309947 */ /* 0x002fea0003800000 */
.L_x_177:
[C---:B------:R-:W-:Y:S01]  /*2ce0*/  LEA R4, R11.reuse, UR37, 0x4 ;  /* 0x000000250b047c11 */ /* 0x040fe2000f8e20ff */
[----:B-1----:R-:W-:Y:S01]  /*2cf0*/  VIADD R0, R0, 0x130 ;  /* 0x0000013000007836 */ /* 0x002fe20000000000 */
[----:B------:R-:W-:Y:S01]  /*2d00*/  SEL R8, R8, RZ, P0 ;  /* 0x000000ff08087207 */ /* 0x000fe20000000000 */
[----:B------:R-:W-:-:S03]  /*2d10*/  VIADD R11, R11, 0x1 ;  /* 0x000000010b0b7836 */ /* 0x000fc60000000000 */
[----:B------:R-:W1:Y:S01]  /*2d20*/  LDS.128 R4, [R4+0x190] ;  /* 0x0001900004047984 */ /* 0x000e620000000c00 */
[----:B------:R-:W-:Y:S02]  /*2d30*/  PRMT R0, RZ, 0x654, R0 ;  /* 0x00000654ff007816 */ /* 0x000fe40000000000 */
[C---:B------:R-:W-:Y:S01]  /*2d40*/  ISETP.NE.AND P1, PT, R11.reuse, 0x2, PT ;  /* 0x000000020b00780c */ /* 0x040fe20003f25270 */
[----:B------:R-:W-:Y:S01]  /*2d50*/  @!PT LDS RZ, [RZ] ;  /* 0x00000000fffff984 */ /* 0x000fe20000000800 */
[----:B------:R-:W-:Y:S01]  /*2d60*/  @!PT LDS RZ, [RZ] ;  /* 0x00000000fffff984 */ /* 0x000fe20000000800 */
[----:B------:R-:W-:Y:S01]  /*2d70*/  @!PT LDS RZ, [RZ] ;  /* 0x00000000fffff984 */ /* 0x000fe20000000800 */
[----:B------:R-:W-:Y:S01]  /*2d80*/  @!PT LDS RZ, [RZ] ;  /* 0x00000000fffff984 */ /* 0x000fe20000000800 */
[----:B------:R2:W-:Y:S06]  /*2d90*/  MEMBAR.ALL.CTA ;  /* 0x0000000000007992 */ /* 0x0005ec0000008000 */
[----:B--2---:R-:W2:Y:S01]  /*2da0*/  FENCE.VIEW.ASYNC.S ;  /* 0x00000000000073c6 */ /* 0x004ea20000000000 */
[----:B------:R-:W-:Y:S01]  /*2db0*/  SEL R11, R11, RZ, P1 ;  /* 0x000000ff0b0b7207 */ /* 0x000fe20000800000 */
[----:B--2---:R2:W-:Y:S01]  /*2dc0*/  SYNCS.ARRIVE.TRANS64.RED.A1T0 RZ, [R0+URZ], RZ ;  /* 0x000000ff00ff79a7 */ /* 0x0045e200081004ff */
[----:B-1----:R-:W-:-:S02]  /*2dd0*/  LOP3.LUT P3, RZ, R6, 0x1, RZ, 0xc0, !PT ;  /* 0x0000000106ff7812 */ /* 0x002fc4000786c0ff */
[----:B------:R-:W-:-:S04]  /*2de0*/  SEL R5, RZ, 0x1, P1 ;  /* 0x00000001ff057807 */ /* 0x000fc80000800000 */
[----:B------:R-:W-:Y:S02]  /*2df0*/  LOP3.LUT R10, R10, R5, RZ, 0x3c, !PT ;  /* 0x000000050a0a7212 */ /* 0x000fe400078e3cff */
[----:B--2---:R-:W-:-:S04]  /*2e00*/  SEL R0, RZ, 0x1, P0 ;  /* 0x00000001ff007807 */ /* 0x004fc80000000000 */
[----:B------:R-:W-:Y:S01]  /*2e10*/  LOP3.LUT R9, R9, R0, RZ, 0x3c, !PT ;  /* 0x0000000009097212 */ /* 0x000fe200078e3cff */
[----:B------:R-:W-:Y:S06]  /*2e20*/  @P3 BRA `(.L_x_51) ;  /* 0xfffffffc002c3947 */ /* 0x000fec000383ffff */
[----:B------:R-:W-:Y:S01]  /*2e30*/  ULEA UR5, UR6, UR37, 0x3 ;  /* 0x0000002506057291 */ /* 0x000fe2000f8e18ff */
[----:B------:R-:W-:-:S08]  /*2e40*/  SHF.L.U32 R3, R12, 0x1f, RZ ;  /* 0x0000001f0c037819 */ /* 0x000fd000000006ff */
[----:B------:R-:W1:Y:S02]  /*2e50*/  SYNCS.PHASECHK.TRANS64 P0, [UR5+0x130], R3 ;  /* 0x00013003ff0075a7 */ /* 0x000e640008001005 */
[----:B-1----:R-:W-:Y:S05]  /*2e60*/  @P0 BRA `(.L_x_52) ;  /* 0x0000000000080947 */ /* 0x002fea0003800000 */
[----:B------:R-:W1:Y:S02]  /*2e70*/  SYNCS.PHASECHK.TRANS64.TRYWAIT P0, [UR5+0x130], R3 ;  /* 0x00013003ff0075a7 */ /* 0x000e640008001105 */
[----:B-1----:R-:W-:Y:S05]  /*2e80*/  @!P0 BRA `(.L_x_53) ;  /* 0x0000006400d88947 */ /* 0x002fea0003800000 */
.L_x_52:
[----:B------:R-:W-:-:S04]  /*2e90*/  UIADD3 UR4, UPT, UPT, UR6, 0x1, URZ ;  /* 0x0000000106047890 */ /* 0x000fc8000fffe0ff */
[----:B------:R-:W-:-:S04]  /*2ea0*/  UISETP.NE.AND UP0, UPT, UR4, 0x2, UPT ;  /* 0x000000020400788c */ /* 0x000fc8000bf05270 */
[----:B------:R-:W-:Y:S02]  /*2eb0*/  USEL UR7, URZ, 0x1, UP0 ;  /* 0x00000001ff077887 */ /* 0x000fe40008000000 */
[----:B------:R-:W-:-:S04]  /*2ec0*/  USEL UR4, UR4, URZ, UP0 ;  /* 0x000000ff04047287 */ /* 0x000fc80008000000 */
[----:B------:R-:W-:Y:S01]  /*2ed0*/  ULEA UR4, UR4, UR37, 0x3 ;  /* 0x0000002504047291 */ /* 0x000fe2000f8e18ff */
[----:B-1----:R-:W-:-:S04]  /*2ee0*/  LOP3.LUT R3, R12, UR7, RZ, 0x3c, !PT ;  /* 0x000000070c037c12 */ /* 0x002fc8000f8e3cff */
[----:B------:R-:W-:-:S04]  /*2ef0*/  SHF.L.U32 R0, R3, 0x1f, RZ ;  /* 0x0000001f03007819 */ /* 0x000fc800000006ff */
[----:B------:R-:W1:Y:S02]  /*2f00*/  SYNCS.PHASECHK.TRANS64 P0, [UR4+0x130], R0 ;  /* 0x00013000ff0075a7 */ /* 0x000e640008001004 */
[----:B-1----:R-:W-:Y:S05]  /*2f10*/  @P0 EXIT ;  /* 0x000000000000094d */ /* 0x002fea0003800000 */
[----:B------:R-:W-:Y:S02]  /*2f20*/  SHF.L.U32 R3, R3, 0x1f, RZ ;  /* 0x0000001f03037819 */ /* 0x000fe400000006ff */
[----:B------:R-:W-:-:S07]  /*2f30*/  MOV R0, UR4 ;  /* 0x0000000400007c02 */ /* 0x000fce0008000f00 */
.L_x_54:
[----:B-1----:R1:W2:Y:S02]  /*2f40*/  SYNCS.PHASECHK.TRANS64.TRYWAIT P0, [R0+URZ+0x130], R3 ;  /* 0x00013003000075a7 */ /* 0x0022a400080011ff */
[----:B--2---:R-:W-:Y:S05]  /*2f50*/  @!P0 NANOSLEEP.SYNCS 0x989680 ;  /* 0x009896800000895d */ /* 0x004fea0003900000 */
[----:B------:R-:W2:Y:S02]  /*2f60*/  @!P0 SYNCS.PHASECHK.TRANS64 P0, [R0+URZ+0x130], R3 ;  /* 0x00013003000085a7 */ /* 0x000ea400080010ff */
[----:B--2---:R-:W-:Y:S05]  /*2f70*/  @P0 EXIT ;  /* 0x000000000000094d */ /* 0x004fea0003800000 */
[----:B------:R-:W-:Y:S05]  /*2f80*/  BRA `(.L_x_54) ;  /* 0xfffffffc00ec7947 */ /* 0x000fea000383ffff */
.L_x_47:
[----:B------:R-:W-:Y:S05]  /*2f90*/  BRA.U UP4, `(.L_x_55) ;  /* 0x00000011045c7547 */ /* 0x000fea000b800000 */
[----:B------:R-:W-:Y:S01]  /*2fa0*/  UMOV UR6, 0x40 ;  /* 0x0000004000067882 */ /* 0x000fe20000000000 */
[----:B------:R-:W-:Y:S01]  /*2fb0*/  NOP ;  /* 0x0000000000007918 */ /* 0x000fe20000000000 */
[----:B------:R-:W-:Y:S01]  /*2fc0*/  ULEA UR6, UR37, UR6, 0x18 ;  /* 0x0000000625067291 */ /* 0x000fe2000f8ec0ff */
[----:B------:R-:W-:Y:S02]  /*2fd0*/  UMOV UR7, 0x400 ;  /* 0x0000040000077882 */ /* 0x000fe40000000000 */
[----:B------:R-:W-:-:S06]  /*2fe0*/  ULEA UR37, UR37, UR7, 0x18 ;  /* 0x0000000725257291 */ /* 0x000fcc000f8ec0ff */
[----:B------:R-:W1:Y:S02]  /*2ff0*/  LDS.U8 R2, [UR6+0x1c] ;  /* 0x00001c06ff027984 */ /* 0x000e640008000000 */
[----:B-1----:R-:W-:-:S13]  /*3000*/  ISETP.NE.AND P0, PT, R2, RZ, PT ;  /* 0x000000ff0200720c */ /* 0x002fda0003f05270 */
[----:B------:R-:W-:Y:S05]  /*3010*/  @P0 BRA `(.L_x_56) ;  /* 0x0000000400080947 */ /* 0x000fea0003800000 */
[----:B------:R-:W-:Y:S02]  /*3020*/  UISETP.NE.U32.AND UP0, UPT, UR4, 0x1, UPT ;  /* 0x000000010400788c */ /* 0x000fe4000bf05070 */
[----:B------:R-:W-:-:S07]  /*3030*/  UIADD3 UR8, UPT, UPT, UR6, 0x8, URZ ;  /* 0x0000000806087890 */ /* 0x000fce000fffe0ff */
[----:B------:R-:W-:Y:S05]  /*3040*/  BRA.U !UP0, `(.L_x_57) ;  /* 0x00000001089c7547 */ /* 0x000fea000b800000 */
[----:B------:R-:W-:Y:S01]  /*3050*/  ELECT P0, URZ, PT ;  /* 0x0000000000ff782f */ /* 0x000fe20003800000 */
[----:B------:R-:W-:-:S12]  /*3060*/  BSSY B0, `(.L_x_57) ;  /* 0x0000025000007945 */ /* 0x000fd80003800000 */
[----:B------:R-:W-:Y:S05]  /*3070*/  @!P0 BRA `(.L_x_58) ;  /* 0x00000000008c8947 */ /* 0x000fea0003800000 */
[----:B------:R-:W-:-:S05]  /*3080*/  UMOV UR7, 0x10 ;  /* 0x0000001000077882 */ /* 0x000fca0000000000 */
[----:B------:R-:W-:Y:S04]  /*3090*/  DEPBAR.LE SB1, 0x36 ;  /* 0x00009d800000791a */ /* 0x000fe80000000000 */
[----:B------:R-:W1:Y:S02]  /*30a0*/  UTCATOMSWS.2CTA.FIND_AND_SET.ALIGN UP1, UR7, UR7 ;  /* 0x00000007000775e3 */ /* 0x000e640008220800 */
[----:B-1----:R-:W-:Y:S01]  /*30b0*/  MOV R9, UR7 ;  /* 0x0000000700097c02 */ /* 0x002fe20008000f00 */
[----:B------:R-:W-:Y:S06]  /*30c0*/  BRA.U UP1, `(.L_x_59) ;  /* 0x0000000101187547 */ /* 0x000fec000b800000 */
.L_x_60:
[----:B------:R-:W-:Y:S05]  /*30d0*/  NANOSLEEP 0x64 ;  /* 0x000000640000795d */ /* 0x000fea0003800000 */
[----:B------:R-:W-:-:S05]  /*30e0*/  UMOV UR7, 0x10 ;  /* 0x0000001000077882 */ /* 0x000fca0000000000 */
[----:B------:R-:W-:Y:S04]  /*30f0*/  DEPBAR.LE SB1, 0x36 ;  /* 0x00009d800000791a */ /* 0x000fe80000000000 */
[----:B------:R-:W1:Y:S02]  /*3100*/  UTCATOMSWS.2CTA.FIND_AND_SET.ALIGN UP1, UR7, UR7 ;  /* 0x00000007000775e3 */ /* 0x000e640008220800 */
[----:B-1----:R-:W-:Y:S01]  /*3110*/  MOV R9, UR7 ;  /* 0x0000000700097c02 */ /* 0x002fe20008000f00 */
[----:B------:R-:W-:Y:S05]  /*3120*/  BRA.U !UP1, `(.L_x_60) ;  /* 0xfffffffd09e87547 */ /* 0x000fea000b83ffff */
.L_x_59:
[----:B------:R-:W1:Y:S01]  /*3130*/  LDS R5, [UR6+0x10] ;  /* 0x00001006ff057984 */ /* 0x000e620008000800 */
[----:B------:R-:W-:Y:S01]  /*3140*/  IMAD.U32 R3, RZ, RZ, UR37 ;  /* 0x00000025ff037e24 */ /* 0x000fe2000f8e00ff */
[----:B------:R-:W-:-:S03]  /*3150*/  MOV R2, UR5 ;  /* 0x0000000500027c02 */ /* 0x000fc60008000f00 */
[----:B------:R-:W-:Y:S01]  /*3160*/  VIADD R3, R3, 0x1b0 ;  /* 0x000001b003037836 */ /* 0x000fe20000000000 */
[----:B-1----:R-:W-:-:S04]  /*3170*/  SHF.L.U32 R5, R5, 0x1f, RZ ;  /* 0x0000001f05057819 */ /* 0x002fc800000006ff */
[----:B------:R-:W1:Y:S02]  /*3180*/  SYNCS.PHASECHK.TRANS64.TRYWAIT P0, [UR6+0x8], R5 ;  /* 0x00000805ff0075a7 */ /* 0x000e640008001106 */
[----:B-1----:R-:W-:Y:S05]  /*3190*/  @P0 BRA `(.L_x_61) ;  /* 0x0000000000080947 */ /* 0x002fea0003800000 */
[----:B------:R-:W1:Y:S02]  /*31a0*/  SYNCS.PHASECHK.TRANS64.TRYWAIT P0, [UR6+0x8], R5 ;  /* 0x00000805ff0075a7 */ /* 0x000e640008001106 */
[----:B-1----:R-:W-:Y:S05]  /*31b0*/  @!P0 BRA `(.L_x_62) ;  /* 0x0000006400248947 */ /* 0x002fea0003800000 */
.L_x_61:
[----:B-1----:R-:W-:Y:S01]  /*31c0*/  HFMA2 R4, -RZ, RZ, 0, 5.9604644775390625e-08 ;  /* 0x00000001ff047431 */ /* 0x002fe200000001ff */
[----:B------:R-:W-:Y:S01]  /*31d0*/  UPRMT UR7, UR5, 0x654, UR8 ;  /* 0x0000065405077896 */ /* 0x000fe20008000008 */
[----:B------:R-:W-:Y:S01]  /*31e0*/  IMAD.MOV.U32 R6, RZ, RZ, 0xffff ;  /* 0x0000ffffff067424 */ /* 0x000fe200078e00ff */
[----:B------:R-:W-:Y:S01]  /*31f0*/  PRMT R2, R2, 0x654, R3 ;  /* 0x0000065402027816 */ /* 0x000fe20000000003 */
[----:B------:R-:W-:Y:S02]  /*3200*/  IMAD.MOV.U32 R5, RZ, RZ, 0x4 ;  /* 0x00000004ff057424 */ /* 0x000fe400078e00ff */
[----:B------:R-:W-:Y:S01]  /*3210*/  IMAD.SHL.U32 R8, R9, 0x20, RZ ;  /* 0x0000002009087824 */ /* 0x000fe200078e00ff */
[----:B------:R-:W-:Y:S02]  /*3220*/  MOV R3, UR7 ;  /* 0x0000000700037c02 */ /* 0x000fe40008000f00 */
[-C--:B------:R-:W-:Y:S01]  /*3230*/  SHF.L.U32 R7, R6, R9.reuse, RZ ;  /* 0x0000000906077219 */ /* 0x080fe200000006ff */
[----:B------:R1:W-:Y:S01]  /*3240*/  SYNCS.ARRIVE.TRANS64.RED RZ, [UR7], R5 ;  /* 0x00000005ffff79a7 */ /* 0x0003e20008000407 */
[----:B------:R-:W-:Y:S01]  /*3250*/  SHF.L.U32 R6, R4, R9, RZ ;  /* 0x0000000904067219 */ /* 0x000fe200000006ff */
[----:B------:R1:W-:Y:S04]  /*3260*/  STS [UR37+0x1b0], R8 ;  /* 0x0001b008ff007988 */ /* 0x0003e80008000825 */
[----:B------:R1:W-:Y:S04]  /*3270*/  STAS [R2.64], R9 ;  /* 0x0000000902007dbd */ /* 0x0003e8000c0008ff */
[----:B------:R1:W-:Y:S04]  /*3280*/  ATOMS.OR RZ, [UR6+0x14], R7 ;  /* 0x00001407ffff798c */ /* 0x0003e8000b000006 */
[----:B------:R1:W-:Y:S04]  /*3290*/  ATOMS.OR RZ, [UR6+0x18], R6 ;  /* 0x00001806ffff798c */ /* 0x0003e8000b000006 */
[----:B------:R1:W-:Y:S02]  /*32a0*/  ATOMS.XOR RZ, [UR6+0x10], R4 ;  /* 0x00001004ffff798c */ /* 0x0003e4000b800006 */
.L_x_58:
[----:B------:R-:W-:Y:S05]  /*32b0*/  BSYNC B0 ;  /* 0x0000000000007941 */ /* 0x000fea0003800000 */
.L_x_57:
[----:B------:R-:W-:Y:S05]  /*32c0*/  BRA.U UP0, `(.L_x_63) ;  /* 0x00000001006c7547 */ /* 0x000fea000b800000 */
[----:B------:R-:W-:-:S03]  /*32d0*/  UMOV UR7, 0xffffffff ;  /* 0xffffffff00077882 */ /* 0x000fc60000000000 */
[----:B------:R-:W-:Y:S05]  /*32e0*/  BRA.DIV UR7, `(.L_x_64) ;  /* 0x0000006207f07947 */ /* 0x000fea000b800000 */
[----:B------:R-:W-:-:S13]  /*32f0*/  ELECT P6, URZ, PT ;  /* 0x0000000000ff782f */ /* 0x000fda00038c0000 */
.L_x_181:
[----:B------:R-:W-:Y:S05]  /*3300*/  @!P6 BRA `(.L_x_63) ;  /* 0x00000000005ce947 */ /* 0x000fea0003800000 */
[----:B-1----:R-:W1:Y:S02]  /*3310*/  LDS R3, [UR6+0x10] ;  /* 0x00001006ff037984 */ /* 0x002e640008000800 */
[----:B-1----:R-:W-:-:S04]  /*3320*/  SHF.L.U32 R3, R3, 0x1f, RZ ;  /* 0x0000001f03037819 */ /* 0x002fc800000006ff */
[----:B------:R-:W1:Y:S02]  /*3330*/  SYNCS.PHASECHK.TRANS64.TRYWAIT P0, [UR6+0x8], R3 ;  /* 0x00000803ff0075a7 */ /* 0x000e640008001106 */
[----:B-1----:R-:W-:Y:S05]  /*3340*/  @P0 BRA `(.L_x_65) ;  /* 0x0000000000080947 */ /* 0x002fea0003800000 */
[----:B------:R-:W1:Y:S02]  /*3350*/  SYNCS.PHASECHK.TRANS64.TRYWAIT P0, [UR6+0x8], R3 ;  /* 0x00000803ff0075a7 */ /* 0x000e640008001106 */
[----:B-1----:R-:W-:Y:S05]  /*3360*/  @!P0 BRA `(.L_x_66) ;  /* 0x0000006000f08947 */ /* 0x002fea0003800000 */
.L_x_65:
[----:B------:R-:W2:Y:S01]  /*3370*/  LDS R5, [UR37+0x1b0] ;  /* 0x0001b025ff057984 */ /* 0x000ea20008000800 */
[----:B-1----:R-:W-:Y:S02]  /*3380*/  HFMA2 R2, -RZ, RZ, 0, 5.9604644775390625e-08 ;  /* 0x00000001ff027431 */ /* 0x002fe400000001ff */
[----:B------:R-:W-:Y:S01]  /*3390*/  IMAD.MOV.U32 R3, RZ, RZ, 0xffff ;  /* 0x0000ffffff037424 */ /* 0x000fe200078e00ff */
[----:B------:R-:W-:Y:S01]  /*33a0*/  UPRMT UR7, UR5, 0x654, UR8 ;  /* 0x0000065405077896 */ /* 0x000fe20008000008 */
[----:B--2---:R-:W-:-:S03]  /*33b0*/  IMAD.SHL.U32 R4, R5, 0x20, RZ ;  /* 0x0000002005047824 */ /* 0x004fc600078e00ff */
[-C--:B------:R-:W-:Y:S02]  /*33c0*/  SHF.L.U32 R3, R3, R5.reuse, RZ ;  /* 0x0000000503037219 */ /* 0x080fe400000006ff */
[----:B------:R-:W-:Y:S01]  /*33d0*/  SHF.L.U32 R5, R2, R5, RZ ;  /* 0x0000000502057219 */ /* 0x000fe200000006ff */
[----:B------:R2:W-:Y:S04]  /*33e0*/  STS [UR37+0x1b0], R4 ;  /* 0x0001b004ff007988 */ /* 0x0005e80008000825 */
[----:B------:R2:W-:Y:S04]  /*33f0*/  ATOMS.OR RZ, [UR6+0x14], R3 ;  /* 0x00001403ffff798c */ /* 0x0005e8000b000006 */
[----:B------:R2:W-:Y:S01]  /*3400*/  ATOMS.OR RZ, [UR6+0x18], R5 ;  /* 0x00001805ffff798c */ /* 0x0005e2000b000006 */
[----:B------:R-:W-:Y:S03]  /*3410*/  SYNCS.ARRIVE.TRANS64.RED.A1T0 RZ, [UR7], RZ ;  /* 0x000000ffffff79a7 */ /* 0x000fe60008100407 */
[----:B------:R2:W-:Y:S01]  /*3420*/  ATOMS.XOR RZ, [UR6+0x10], R2 ;  /* 0x00001002ffff798c */ /* 0x0005e2000b800006 */
[----:B------:R-:W-:Y:S05]  /*3430*/  BRA `(.L_x_63) ;  /* 0x0000000000107947 */ /* 0x000fea0003800000 */
.L_x_56:
[----:B------:R-:W-:-:S05]  /*3440*/  MOV R2, 0xffffffff ;  /* 0xffffffff00027802 */ /* 0x000fca0000000f00 */
[----:B------:R1:W-:Y:S02]  /*3450*/  STS [UR37+0x1b0], R2 ;  /* 0x0001b002ff007988 */ /* 0x0003e40008000825 */
[----:B-1----:R-:W-:Y:S02]  /*3460*/  MOV R2, 0x3480 ;  /* 0x0000348000027802 */ /* 0x002fe40000000f00 */
[----:B-----5:R-:W-:Y:S05]  /*3470*/  CALL.REL.NOINC `($__internal_1_$__cuda_sm10x_tcgen05_guardrail_trap_phase_invalid_during_alloc) ;  /* 0x0000006800947944 */ /* 0x020fea0003c00000 */
.L_x_63:
[----:B------:R-:W-:Y:S05]  /*3480*/  WARPSYNC.ALL ;  /* 0x0000000000007948 */ /* 0x000fea0003800000 */
[----:B------:R-:W3:Y:S01]  /*3490*/  S2UR UR6, SR_CgaCtaId ;  /* 0x00000000000679c3 */ /* 0x000ee20000008800 */
[----:B------:R-:W-:Y:S01]  /*34a0*/  UMOV UR7, 0x400 ;  /* 0x0000040000077882 */ /* 0x000fe20000000000 */
[----:B------:R-:W-:-:S06]  /*34b0*/  NOP ;  /* 0x0000000000007918 */ /* 0x000fcc0000000000 */
[----:B------:R-:W-:Y:S06]  /*34c0*/  BAR.ARV 0x6, 0xa0 ;  /* 0x0182800000007b1d */ /* 0x000fec0000002000 */
[----:B------:R-:W-:Y:S01]  /*34d0*/  LOP3.LUT R10, R10, 0xffff, RZ, 0xc0, !PT ;  /* 0x0000ffff0a0a7812 */ /* 0x000fe200078ec0ff */
[----:B------:R-:W-:Y:S01]  /*34e0*/  UISETP.LT.AND UP0, UPT, UR15, 0x1, UPT ;  /* 0x000000010f00788c */ /* 0x000fe2000bf01270 */
[----:B------:R-:W-:Y:S01]  /*34f0*/  LOP3.LUT R0, R0, 0xffff, RZ, 0xc0, !PT ;  /* 0x0000ffff00007812 */ /* 0x000fe200078ec0ff */
[----:B-1----:R-:W-:Y:S01]  /*3500*/  IMAD.MOV.U32 R9, RZ, RZ, 0x1 ;  /* 0x00000001ff097424 */ /* 0x002fe200078e00ff */
[----:B------:R-:W-:Y:S01]  /*3510*/  R2UR UR11, R10 ;  /* 0x000000000a0b72ca */ /* 0x000fe200000e0000 */
[----:B------:R-:W-:Y:S01]  /*3520*/  USEL UR12, UR15, 0x1, !UP0 ;  /* 0x000000010f0c7887 */ /* 0x000fe2000c000000 */
[----:B------:R-:W-:Y:S01]  /*3530*/  R2UR UR10, R0 ;  /* 0x00000000000a72ca */ /* 0x000fe200000e0000 */
[----:B------:R-:W-:Y:S01]  /*3540*/  IMAD.MOV.U32 R8, RZ, RZ, RZ ;  /* 0x000000ffff087224 */ /* 0x000fe200078e00ff */
[----:B------:R-:W-:-:S02]  /*3550*/  UISETP.NE.AND UP3, UPT, UR4, URZ, UPT ;  /* 0x000000ff0400728c */ /* 0x000fc4000bf65270 */
[----:B---3--:R-:W-:Y:S02]  /*3560*/  ULEA UR6, UR6, UR7, 0x18 ;  /* 0x0000000706067291 */ /* 0x008fe4000f8ec0ff */
[----:B------:R-:W-:Y:S02]  /*3570*/  UIADD3 UR12, UPT, UPT, -UR12, URZ, URZ ;  /* 0x000000ff0c0c7290 */ /* 0x000fe4000fffe1ff */
[----:B------:R-:W-:Y:S02]  /*3580*/  UIADD3 UR13, UPT, UPT, UR6, 0x8400, URZ ;  /* 0x00008400060d7890 */ /* 0x000fe4000fffe0ff */
[----:B------:R-:W-:Y:S02]  /*3590*/  UIADD3 UR14, UPT, UPT, UR6, 0x22400, URZ ;  /* 0x00022400060e7890 */ /* 0x000fe4000fffe0ff */
[----:B------:R-:W-:Y:S01]  /*35a0*/  UIADD3 UR16, UPT, UPT, UR6, 0x2f400, URZ ;  /* 0x0002f40006107890 */ /* 0x000fe2000fffe0ff */
[----:B--2---:R-:W1:Y:S01]  /*35b0*/  LDS R2, [UR6+0x1b0] ;  /* 0x0001b006ff027984 */ /* 0x004e620008000800 */
[----:B------:R-:W-:-:S02]  /*35c0*/  USHF.R.U32.HI UR13, URZ, 0x4, UR13 ;  /* 0x00000004ff0d7899 */ /* 0x000fc4000801160d */
[----:B------:R-:W-:Y:S02]  /*35d0*/  USHF.R.U32.HI UR14, URZ, 0x4, UR14 ;  /* 0x00000004ff0e7899 */ /* 0x000fe4000801160e */
[----:B------:R-:W-:Y:S02]  /*35e0*/  USHF.R.U32.HI UR16, URZ, 0x4, UR16 ;  /* 0x00000004ff107899 */ /* 0x000fe40008011610 */
[----:B------:R-:W-:Y:S02]  /*35f0*/  ULOP3.LUT UR13, UR13, 0x3fff, URZ, 0xc0, !UPT ;  /* 0x00003fff0d0d7892 */ /* 0x000fe4000f8ec0ff */
[----:B------:R-:W-:Y:S02]  /*3600*/  ULOP3.LUT UR14, UR14, 0x3fff, URZ, 0xc0, !UPT ;  /* 0x00003fff0e0e7892 */ /* 0x000fe4000f8ec0ff */
[----:B------:R-:W-:Y:S02]  /*3610*/  ULOP3.LUT UR16, UR16, 0x3fff, URZ, 0xc0, !UPT ;  /* 0x00003fff10107892 */ /* 0x000fe4000f8ec0ff */
[----:B------:R-:W-:-:S02]  /*3620*/  ULOP3.LUT UR13, UR13, 0x10000, URZ, 0xfc, !UPT ;  /* 0x000100000d0d7892 */ /* 0x000fc4000f8efcff */
[----:B------:R-:W-:Y:S02]  /*3630*/  ULOP3.LUT UR14, UR14, 0x10000, URZ, 0xfc, !UPT ;  /* 0x000100000e0e7892 */ /* 0x000fe4000f8efcff */
[----:B------:R-:W-:Y:S01]  /*3640*/  ULOP3.LUT UR16, UR16, 0x10000, URZ, 0xfc, !UPT ;  /* 0x0001000010107892 */ /* 0x000fe2000f8efcff */
[----:B------:R-:W-:Y:S01]  /*3650*/  UMOV UR22, URZ ;  /* 0x000000ff00167c82 */ /* 0x000fe20008000000 */
[----:B------:R-:W-:Y:S01]  /*3660*/  UMOV UR21, URZ ;  /* 0x000000ff00157c82 */ /* 0x000fe20008000000 */
[----:B------:R-:W-:Y:S01]  /*3670*/  UMOV UR27, 0x10100014 ;  /* 0x10100014001b7882 */ /* 0x000fe20000000000 */
[----:B------:R-:W-:Y:S01]  /*3680*/  UMOV UR25, 0x10100014 ;  /* 0x1010001400197882 */ /* 0x000fe20000000000 */
[----:B-1----:R-:W-:Y:S02]  /*3690*/  R2UR UR23, R2 ;  /* 0x00000000021772ca */ /* 0x002fe400000e0000 */
[----:B------:R-:W-:-:S11]  /*36a0*/  CS2R R2, SRZ ;  /* 0x0000000000027805 */ /* 0x000fd6000001ff00 */
[----:B------:R-:W-:Y:S02]  /*36b0*/  UIADD3 UR26, UPT, UPT, UR23, 0x80, URZ ;  /* 0x00000080171a7890 */ /* 0x000fe4000fffe0ff */
[----:B------:R-:W-:-:S12]  /*36c0*/  UIADD3 UR24, UPT, UPT, UR23, 0x82, URZ ;  /* 0x0000008217187890 */ /* 0x000fd8000fffe0ff */
.L_x_74:
[C---:B------:R-:W-:Y:S02]  /*36d0*/  LEA R0, R8.reuse, UR6, 0x3 ;  /* 0x0000000608007c11 */ /* 0x040fe4000f8e18ff */
[----:B------:R-:W-:Y:S02]  /*36e0*/  SHF.L.U32 R5, R3, 0x1f, RZ ;  /* 0x0000001f03057819 */ /* 0x000fe400000006ff */
[----:B------:R-:W-:Y:S02]  /*36f0*/  LEA R4, R8, UR6, 0x4 ;  /* 0x0000000608047c11 */ /* 0x000fe4000f8e20ff */
[----:B------:R-:W1:Y:S02]  /*3700*/  SYNCS.PHASECHK.TRANS64.TRYWAIT P0, [R0+URZ+0x120], R5 ;  /* 0x00012005000075a7 */ /* 0x000e6400080011ff */
[----:B-1-34-:R-:W-:Y:S05]  /*3710*/  @!P0 BRA `(.L_x_67) ;  /* 0x00000060001c8947 */ /* 0x01afea0003800000 */
.L_x_182:
[----:B-1----:R-:W1:Y:S01]  /*3720*/  LDS.128 R4, [R4+0x190] ;  /* 0x0001900004047984 */ /* 0x002e620000000c00 */
[----:B------:R-:W-:Y:S02]  /*3730*/  VIADD R0, R0, 0x130 ;  /* 0x0000013000007836 */ /* 0x000fe40000000000 */
        /* <DEDUP_REMOVED lines=9> */
[----:B-1----:R-:W-:Y:S01]  /*37d0*/  LOP3.LUT P1, RZ, R6, 0x1, RZ, 0xc0, !PT ;  /* 0x0000000106ff7812 */ /* 0x002fe2000782c0ff */
[----:B--2---:R-:W-:-:S12]  /*37e0*/  BRA.U UP3, `(.L_x_68) ;  /* 0x0000000103e87547 */ /* 0x004fd8000b800000 */
[----:B------:R-:W1:Y:S01]  /*37f0*/  LDCU UR7, c[0x0][0x38c] ;  /* 0x00007180ff0777ac */ /* 0x000e620008000800 */
[----:B------:R-:W-:Y:S02]  /*3800*/  PLOP3.LUT P2, PT, PT, PT, PT, 0x80, 0x8 ;  /* 0x000000000008781c */ /* 0x000fe40003f4f070 */
[----:B------:R-:W-:Y:S01]  /*3810*/  SHF.L.U32 R5, R9, 0x1f, RZ ;  /* 0x0000001f09057819 */ /* 0x000fe200000006ff */
[----:B------:R-:W-:Y:S02]  /*3820*/  ULEA UR8, UR22, UR6, 0x3 ;  /* 0x0000000616087291 */ /* 0x000fe4000f8e18ff */
[----:B------:R-:W-:Y:S02]  /*3830*/  ULEA UR9, UR22, UR23, 0x6 ;  /* 0x0000001716097291 */ /* 0x000fe4000f8e30ff */
[----:B-1----:R-:W-:-:S06]  /*3840*/  UISETP.GE.AND UP0, UPT, UR7, 0x1, UPT ;  /* 0x000000010700788c */ /* 0x002fcc000bf06270 */
[----:B------:R-:W-:-:S05]  /*3850*/  PLOP3.LUT P0, PT, PT, PT, UP0, 0x80, 0x8 ;  /* 0x000000000008781c */ /* 0x000fca0003f0f008 */
[----:B------:R-:W-:-:S08]  /*3860*/  @UP0 ULEA UR7, UR21, UR6, 0x3 ;  /* 0x0000000615070291 */ /* 0x000fd0000f8e18ff */
[----:B------:R-:W-:-:S04]  /*3870*/  @P0 SHF.L.U32 R0, R2, 0x1f, RZ ;  /* 0x0000001f02000819 */ /* 0x000fc800000006ff */
[----:B------:R1:W2:Y:S01]  /*3880*/  @P0 SYNCS.PHASECHK.TRANS64.TRYWAIT P2, [UR7], R0 ;  /* 0x00000000ff0005a7 */ /* 0x0002a20008041107 */
[----:B------:R-:W3:Y:S02]  /*3890*/  SYNCS.PHASECHK.TRANS64.TRYWAIT P0, [UR8+0x150], R5 ;  /* 0x00015005ff0075a7 */ /* 0x000ee40008001108 */
[----:B-123--:R-:W-:Y:S05]  /*38a0*/  @!P0 BRA `(.L_x_69) ;  /* 0x0000005c00cc8947 */ /* 0x00efea0003800000 */
.L_x_184:
[----:B------:R-:W-:Y:S05]  /*38b0*/  BRA.U !UP0, `(.L_x_70) ;  /* 0x0000000108a87547 */ /* 0x000fea000b800000 */
[----:B------:R-:W-:Y:S01]  /*38c0*/  UMOV UR20, URZ ;  /* 0x000000ff00147c82 */ /* 0x000fe20008000000 */
[----:B------:R-:W-:Y:S01]  /*38d0*/  UMOV UR19, UR12 ;  /* 0x0000000c00137c82 */ /* 0x000fe20008000000 */
[----:B------:R-:W-:Y:S01]  /*38e0*/  UMOV UR18, UR15 ;  /* 0x0000000f00127c82 */ /* 0x000fe20008000000 */
[----:B------:R-:W-:-:S05]  /*38f0*/  UMOV UR17, UR21 ;  /* 0x0000001500117c82 */ /* 0x000fca0008000000 */
.L_x_73:
[----:B------:R-:W-:Y:S02]  /*3900*/  UIADD3 UR19, UPT, UPT, UR19, 0x1, URZ ;  /* 0x0000000113137890 */ /* 0x000fe4000fffe0ff */
[----:B--2---:R-:W-:Y:S02]  /*3910*/  ULEA UR7, UR17, UR6, 0x3 ;  /* 0x0000000611077291 */ /* 0x004fe4000f8e18ff */
[----:B------:R-:W-:Y:S01]  /*3920*/  UISETP.NE.AND UP0, UPT, UR19, URZ, UPT ;  /* 0x000000ff1300728c */ /* 0x000fe2000bf05270 */
[----:B---3--:R-:W-:Y:S10]  /*3930*/  @P2 BRA `(.L_x_71) ;  /* 0x00000000000c2947 */ /* 0x008ff40003800000 */
[----:B-1----:R-:W-:Y:S04]  /*3940*/  SHF.L.U32 R5, R2, 0x1f, RZ ;  /* 0x0000001f02057819 */ /* 0x002fe800000006ff */
[----:B------:R-:W1:Y:S02]  /*3950*/  SYNCS.PHASECHK.TRANS64.TRYWAIT P0, [UR7], R5 ;  /* 0x00000005ff0075a7 */ /* 0x000e640008001107 */
[----:B-1----:R-:W-:Y:S05]  /*3960*/  @!P0 BRA `(.L_x_72) ;  /* 0x0000005c00b48947 */ /* 0x002fea0003800000 */
.L_x_71:
[----:B------:R-:W-:Y:S01]  /*3970*/  UISETP.NE.AND UP1, UPT, UR18, 0x1, UPT ;  /* 0x000000011200788c */ /* 0x000fe2000bf25270 */
[----:B------:R-:W-:Y:S01]  /*3980*/  PLOP3.LUT P2, PT, PT, PT, PT, 0x80, 0x8 ;  /* 0x000000000008781c */ /* 0x000fe20003f4f070 */
[----:B------:R-:W-:Y:S02]  /*3990*/  UIADD3 UR21, UPT, UPT, UR17, 0x1, URZ ;  /* 0x0000000111157890 */ /* 0x000fe4000fffe0ff */
[----:B------:R-:W-:Y:S02]  /*39a0*/  ULEA UR30, UR17, UR14, 0x8 ;  /* 0x0000000e111e7291 */ /* 0x000fe4000f8e40ff */
[----:B------:R-:W-:Y:S01]  /*39b0*/  UISETP.NE.AND UP2, UPT, UR21, 0xd, UPT ;  /* 0x0000000d1500788c */ /* 0x000fe2000bf45270 */
[----:B------:R-:W-:Y:S01]  /*39c0*/  PLOP3.LUT P0, PT, PT, PT, UP1, 0x80, 0x8 ;  /* 0x000000000008781c */ /* 0x000fe20003f0f018 */
[----:B------:R-:W-:Y:S02]  /*39d0*/  ULEA UR32, UR17, UR16, 0x7 ;  /* 0x0000001011207291 */ /* 0x000fe4000f8e38ff */
[----:B------:R-:W-:Y:S02]  /*39e0*/  USEL UR29, URZ, 0x1, UP2 ;  /* 0x00000001ff1d7887 */ /* 0x000fe40009000000 */
[----:B------:R-:W-:Y:S02]  /*39f0*/  USEL UR21, UR21, URZ, UP2 ;  /* 0x000000ff15157287 */ /* 0x000fe40009000000 */
[----:B------:R-:W-:Y:S02]  /*3a00*/  UIADD3 UR36, UPT, UPT, UR30, 0x4, URZ ;  /* 0x000000041e247890 */ /* 0x000fe4000fffe0ff */
[----:B------:R-:W-:Y:S01]  /*3a10*/  @UP1 ULEA UR28, UR21, UR6, 0x3 ;  /* 0x00000006151c1291 */ /* 0x000fe2000f8e18ff */
[----:B------:R-:W-:Y:S01]  /*3a20*/  LOP3.LUT R2, R2, UR29, RZ, 0x3c, !PT ;  /* 0x0000001d02027c12 */ /* 0x000fe2000f8e3cff */
[----:B------:R-:W-:Y:S02]  /*3a30*/  UISETP.NE.U32.AND UP1, UPT, UR20, URZ, UPT ;  /* 0x000000ff1400728c */ /* 0x000fe4000bf25070 */
[----:B------:R-:W-:Y:S01]  /*3a40*/  UIADD3 UR7, UPT, UPT, UR7, 0x68, URZ ;  /* 0x0000006807077890 */ /* 0x000fe2000fffe0ff */
[----:B-1----:R-:W-:Y:S01]  /*3a50*/  @P0 SHF.L.U32 R0, R2, 0x1f, RZ ;  /* 0x0000001f02000819 */ /* 0x002fe200000006ff */
[----:B------:R-:W-:Y:S01]  /*3a60*/  UMOV UR33, 0x4008 ;  /* 0x0000400800217882 */ /* 0x000fe20000000000 */
[----:B------:R-:W-:Y:S01]  /*3a70*/  UMOV UR31, 0x40004040 ;  /* 0x40004040001f7882 */ /* 0x000fe20000000000 */
[----:B------:R-:W-:Y:S01]  /*3a80*/  UMOV UR29, 0x80004020 ;  /* 0x80004020001d7882 */ /* 0x000fe20000000000 */
[----:B------:R2:W3:Y:S01]  /*3a90*/  @P0 SYNCS.PHASECHK.TRANS64.TRYWAIT P2, [UR28], R0 ;  /* 0x00000000ff0005a7 */ /* 0x0004e2000804111c */
[----:B------:R-:W-:Y:S01]  /*3aa0*/  ULEA UR28, UR17, UR13, 0x9 ;  /* 0x0000000d111c7291 */ /* 0x000fe2000f8e48ff */
[----:B------:R2:W-:Y:S01]  /*3ab0*/  UTCCP.T.S.2CTA.128dp128bit tmem[UR23+0x80], gdesc[UR32] ;  /* 0x00008020170079e7 */ /* 0x0005e20008380000 */
[----:B------:R-:W-:Y:S02]  /*3ac0*/  UIADD3 UR18, UPT, UPT, UR18, -0x1, URZ ;  /* 0xffffffff12127890 */ /* 0x000fe4000fffe0ff */
[----:B------:R-:W-:Y:S01]  /*3ad0*/  UIADD3 UR34, UPT, UPT, UR28, 0x2, URZ ;  /* 0x000000021c227890 */ /* 0x000fe2000fffe0ff */
[----:B------:R-:W-:Y:S01]  /*3ae0*/  UMOV UR37, 0x40004040 ;  /* 0x4000404000257882 */ /* 0x000fe20000000000 */
[----:B------:R-:W-:Y:S01]  /*3af0*/  UMOV UR35, 0x80004020 ;  /* 0x8000402000237882 */ /* 0x000fe20000000000 */
[----:B------:R-:W-:Y:S02]  /*3b00*/  UMOV UR20, 0x1 ;  /* 0x0000000100147882 */ /* 0x000fe40000000000 */
[----:B------:R2:W-:Y:S01]  /*3b10*/  UTCQMMA.2CTA gdesc[UR28], gdesc[UR30], tmem[UR9], tmem[UR26], idesc[UR27], UP1 ;  /* 0x00ff1a1e1c0075ea */ /* 0x0005e20008a00309 */
[----:B------:R-:W-:Y:S03]  /*3b20*/  UMOV UR17, UR21 ;  /* 0x0000001500117c82 */ /* 0x000fe60008000000 */
[----:B------:R2:W-:Y:S01]  /*3b30*/  UTCQMMA.2CTA gdesc[UR34], gdesc[UR36], tmem[UR9], tmem[UR24], idesc[UR25], UPT ;  /* 0x00ff1824220075ea */ /* 0x0005e2000ba00309 */
[----:B------:R2:W-:Y:S01]  /*3b40*/  UTCBAR.2CTA.MULTICAST [UR7], URZ, UR11 ;  /* 0x000000ff070073e9 */ /* 0x0005e2000820080b */
[----:B------:R-:W-:Y:S05]  /*3b50*/  BRA.U UP0, `(.L_x_73) ;  /* 0xfffffffd00687547 */ /* 0x000fea000b83ffff */
.L_x_70:
[----:B------:R-:W-:-:S09]  /*3b60*/  UIADD3 UR8, UPT, UPT, UR8, 0x140, URZ ;  /* 0x0000014008087890 */ /* 0x000fd2000fffe0ff */
[----:B------:R4:W-:Y:S01]  /*3b70*/  UTCBAR.2CTA.MULTICAST [UR8], URZ, UR10 ;  /* 0x000000ff080073e9 */ /* 0x0009e2000820080a */
[----:B------:R-:W-:Y:S02]  /*3b80*/  NOP ;  /* 0x0000000000007918 */ /* 0x000fe40000000000 */
.L_x_68:
[----:B------:R-:W-:Y:S01]  /*3b90*/  UIADD3 UR22, UPT, UPT, UR22, 0x1, URZ ;  /* 0x0000000116167890 */ /* 0x000fe2000fffe0ff */
[----:B------:R-:W-:-:S03]  /*3ba0*/  ISETP.NE.AND P0, PT, R8, 0x2, PT ;  /* 0x000000020800780c */ /* 0x000fc60003f05270 */
[----:B------:R-:W-:Y:S01]  /*3bb0*/  UISETP.NE.AND UP0, UPT, UR22, 0x2, UPT ;  /* 0x000000021600788c */ /* 0x000fe2000bf05270 */
[----:B-12---:R-:W-:Y:S02]  /*3bc0*/  SEL R0, RZ, 0x1, P0 ;  /* 0x00000001ff007807 */ /* 0x006fe40000000000 */
[----:B------:R-:W-:Y:S01]  /*3bd0*/  SEL R8, R8, RZ, P0 ;  /* 0x000000ff08087207 */ /* 0x000fe20000000000 */
[----:B------:R-:W-:Y:S01]  /*3be0*/  USEL UR7, URZ, 0x1, UP0 ;  /* 0x00000001ff077887 */ /* 0x000fe20008000000 */
[----:B------:R-:W-:Y:S01]  /*3bf0*/  LOP3.LUT R3, R3, R0, RZ, 0x3c, !PT ;  /* 0x0000000003037212 */ /* 0x000fe200078e3cff */
[----:B------:R-:W-:-:S04]  /*3c00*/  USEL UR22, UR22, URZ, UP0 ;  /* 0x000000ff16167287 */ /* 0x000fc80008000000 */
[----:B------:R-:W-:Y:S01]  /*3c10*/  LOP3.LUT R9, R9, UR7, RZ, 0x3c, !PT ;  /* 0x0000000709097c12 */ /* 0x000fe2000f8e3cff */
[----:B------:R-:W-:Y:S07]  /*3c20*/  @P1 BRA `(.L_x_74) ;  /* 0xfffffff800a81947 */ /* 0x000fee000383ffff */
[----:B------:R-:W1:Y:S01]  /*3c30*/  S2UR UR7, SR_CgaCtaId ;  /* 0x00000000000779c3 */ /* 0x000e620000008800 */
[----:B------:R-:W-:Y:S01]  /*3c40*/  ELECT P0, URZ, PT ;  /* 0x0000000000ff782f */ /* 0x000fe20003800000 */
[----:B------:R-:W-:Y:S01]  /*3c50*/  HFMA2 R0, -RZ, RZ, 0, 5.9604644775390625e-08 ;  /* 0x00000001ff007431 */ /* 0x000fe200000001ff */
[----:B----4-:R-:W-:-:S05]  /*3c60*/  UMOV UR8, 0x40 ;  /* 0x0000004000087882 */ /* 0x010fca0000000000 */
[----:B------:R-:W-:Y:S01]  /*3c70*/  UVIRTCOUNT.DEALLOC.SMPOOL 0x80 ;  /* 0x000000800000784c */ /* 0x000fe20000000000 */
[----:B------:R-:W-:Y:S02]  /*3c80*/  UISETP.NE.AND UP0, UPT, UR4, URZ, UPT ;  /* 0x000000ff0400728c */ /* 0x000fe4000bf05270 */
[----:B-1----:R-:W-:-:S09]  /*3c90*/  ULEA UR7, UR7, UR8, 0x18 ;  /* 0x0000000807077291 */ /* 0x002fd2000f8ec0ff */
[----:B------:R1:W-:Y:S01]  /*3ca0*/  @P0 STS.U8 [UR7+0x1c], R0 ;  /* 0x00001c00ff000988 */ /* 0x0003e20008000007 */
[----:B------:R-:W-:Y:S05]  /*3cb0*/  BRA.U UP0, `(.L_x_75) ;  /* 0x0000000100587547 */ /* 0x000fea000b800000 */
[----:B------:R-:W-:Y:S01]  /*3cc0*/  UIADD3 UR8, UPT, UPT, UR6, 0x150, URZ ;  /* 0x0000015006087890 */ /* 0x000fe2000fffe0ff */
[----:B------:R-:W-:-:S03]  /*3cd0*/  SHF.L.U32 R3, R9, 0x1f, RZ ;  /* 0x0000001f09037819 */ /* 0x000fc600000006ff */
[----:B------:R-:W-:-:S09]  /*3ce0*/  ULEA UR4, UR22, UR8, 0x3 ;  /* 0x0000000816047291 */ /* 0x000fd2000f8e18ff */
[----:B------:R-:W2:Y:S02]  /*3cf0*/  SYNCS.PHASECHK.TRANS64.TRYWAIT P0, [UR4], R3 ;  /* 0x00000003ff0075a7 */ /* 0x000ea40008001104 */
[----:B--2---:R-:W-:Y:S05]  /*3d00*/  @!P0 BRA `(.L_x_76) ;  /* 0x0000005800e48947 */ /* 0x004fea0003800000 */
.L_x_187:
[----:B------:R-:W-:-:S04]  /*3d10*/  UIADD3 UR9, UPT, UPT, UR22, 0x1, URZ ;  /* 0x0000000116097890 */ /* 0x000fc8000fffe0ff */
[----:B------:R-:W-:-:S04]  /*3d20*/  UISETP.NE.AND UP1, UPT, UR9, 0x2, UPT ;  /* 0x000000020900788c */ /* 0x000fc8000bf25270 */
[----:B------:R-:W-:Y:S02]  /*3d30*/  USEL UR4, URZ, 0x1, UP1 ;  /* 0x00000001ff047887 */ /* 0x000fe40008800000 */
[----:B------:R-:W-:-:S04]  /*3d40*/  USEL UR9, UR9, URZ, UP1 ;  /* 0x000000ff09097287 */ /* 0x000fc80008800000 */
[----:B------:R-:W-:Y:S01]  /*3d50*/  ULEA UR9, UR9, UR8, 0x3 ;  /* 0x0000000809097291 */ /* 0x000fe2000f8e18ff */
[----:B-1----:R-:W-:-:S04]  /*3d60*/  LOP3.LUT R3, R9, UR4, RZ, 0x3c, !PT ;  /* 0x0000000409037c12 */ /* 0x002fc8000f8e3cff */
[----:B------:R-:W-:Y:S01]  /*3d70*/  SHF.L.U32 R3, R3, 0x1f, RZ ;  /* 0x0000001f03037819 */ /* 0x000fe200000006ff */
[----:B------:R-:W-:-:S04]  /*3d80*/  IMAD.U32 R0, RZ, RZ, UR9 ;  /* 0x00000009ff007e24 */ /* 0x000fc8000f8e00ff */
[----:B------:R1:W2:Y:S03]  /*3d90*/  SYNCS.PHASECHK.TRANS64.TRYWAIT P0, [R0+URZ], R3 ;  /* 0x00000003000075a7 */ /* 0x0002a600080011ff */
[----:B--2---:R-:W-:Y:S05]  /*3da0*/  @!P0 NANOSLEEP.SYNCS 0x989680 ;  /* 0x009896800000895d */ /* 0x004fea0003900000 */
[----:B------:R-:W2:Y:S02]  /*3db0*/  @!P0 SYNCS.PHASECHK.TRANS64 P0, [R0+URZ], R3 ;  /* 0x00000003000085a7 */ /* 0x000ea400080010ff */
[----:B--2---:R-:W-:Y:S05]  /*3dc0*/  @P0 BRA `(.L_x_77) ;  /* 0x0000000000200947 */ /* 0x004fea0003800000 */
.L_x_78:
[----:B--2---:R2:W4:Y:S02]  /*3dd0*/  SYNCS.PHASECHK.TRANS64.TRYWAIT P0, [R0+URZ], R3 ;  /* 0x00000003000075a7 */ /* 0x00452400080011ff */
[----:B----4-:R-:W-:Y:S05]  /*3de0*/  @!P0 NANOSLEEP.SYNCS 0x989680 ;  /* 0x009896800000895d */ /* 0x010fea0003900000 */
[----:B------:R-:W4:Y:S02]  /*3df0*/  @!P0 SYNCS.PHASECHK.TRANS64 P0, [R0+URZ], R3 ;  /* 0x00000003000085a7 */ /* 0x000f2400080010ff */
[----:B----4-:R-:W-:Y:S05]  /*3e00*/  @!P0 BRA `(.L_x_78) ;  /* 0xfffffffc00f08947 */ /* 0x010fea000383ffff */
[----:B------:R-:W-:Y:S05]  /*3e10*/  BRA `(.L_x_77) ;  /* 0x00000000000c7947 */ /* 0x000fea0003800000 */
.L_x_75:
[----:B------:R-:W-:-:S04]  /*3e20*/  UIADD3 UR4, UPT, UPT, UR6, 0x180, URZ ;  /* 0x0000018006047890 */ /* 0x000fc8000fffe0ff */
[----:B------:R-:W-:-:S09]  /*3e30*/  UPRMT UR4, UR5, 0x654, UR4 ;  /* 0x0000065405047896 */ /* 0x000fd20008000004 */
[----:B------:R-:W-:Y:S03]  /*3e40*/  SYNCS.ARRIVE.TRANS64.RED.A1T0 RZ, [UR4], RZ ;  /* 0x000000ffffff79a7 */ /* 0x000fe60008100404 */
.L_x_77:
[----:B-12---:R-:W-:Y:S01]  /*3e50*/  SHF.L.U32 R3, RZ, 0x1f, RZ ;  /* 0x0000001fff037819 */ /* 0x006fe200000006ff */
[----:B------:R-:W-:Y:S01]  /*3e60*/  UIADD3 UR4, UPT, UPT, UR6, 0x180, URZ ;  /* 0x0000018006047890 */ /* 0x000fe2000fffe0ff */
[----:B------:R-:W-:Y:S02]  /*3e70*/  PLOP3.LUT P0, PT, PT, PT, UP0, 0x80, 0x8 ;  /* 0x000000000008781c */ /* 0x000fe40003f0f008 */
[----:B------:R-:W1:Y:S02]  /*3e80*/  SYNCS.PHASECHK.TRANS64.TRYWAIT P1, [UR6+0x180], R3 ;  /* 0x00018003ff0075a7 */ /* 0x000e640008021106 */
[----:B-1----:R-:W-:Y:S09]  /*3e90*/  @!P1 BRA `(.L_x_79) ;  /* 0x0000005800989947 */ /* 0x002ff20003800000 */
.L_x_189:
[----:B------:R-:W-:Y:S02]  /*3ea0*/  @!UP0 UPRMT UR4, UR5, 0x654, UR4 ;  /* 0x0000065405048896 */ /* 0x000fe40008000004 */
[----:B------:R-:W-:Y:S01]  /*3eb0*/  ULOP3.LUT UR5, UR23, 0xffff, URZ, 0xc0, !UPT ;  /* 0x0000ffff17057892 */ /* 0x000fe2000f8ec0ff */
[----:B------:R-:W-:-:S03]  /*3ec0*/  UMOV UR8, 0xffff ;  /* 0x0000ffff00087882 */ /* 0x000fc60000000000 */
[----:B------:R-:W-:-:S03]  /*3ed0*/  USHF.R.U32.HI UR5, URZ, 0x5, UR5 ;  /* 0x00000005ff057899 */ /* 0x000fc60008011605 */
[----:B------:R-:W-:Y:S01]  /*3ee0*/  @!P0 SYNCS.ARRIVE.TRANS64.RED.A1T0 RZ, [UR4], RZ ;  /* 0x000000ffffff89a7 */ /* 0x000fe20008100404 */
[----:B------:R-:W-:Y:S01]  /*3ef0*/  NOP ;  /* 0x0000000000007918 */ /* 0x000fe20000000000 */
[----:B-1----:R-:W1:Y:S01]  /*3f00*/  LDS R0, [UR7+0x14] ;  /* 0x00001407ff007984 */ /* 0x002e620008000800 */
[----:B------:R-:W-:Y:S01]  /*3f10*/  USHF.L.U32 UR8, UR8, UR5, URZ ;  /* 0x0000000508087299 */ /* 0x000fe200080006ff */
[----:B------:R-:W-:Y:S02]  /*3f20*/  UMOV UR4, 0x1 ;  /* 0x0000000100047882 */ /* 0x000fe40000000000 */
[----:B------:R-:W-:-:S03]  /*3f30*/  USHF.L.U32 UR4, UR4, UR5, URZ ;  /* 0x0000000504047299 */ /* 0x000fc600080006ff */
[----:B-1----:R-:W-:-:S04]  /*3f40*/  LOP3.LUT R0, R0, UR8, RZ, 0xc0, !PT ;  /* 0x0000000800007c12 */ /* 0x002fc8000f8ec0ff */
[----:B------:R-:W-:-:S13]  /*3f50*/  ISETP.NE.AND P0, PT, R0, UR8, PT ;  /* 0x0000000800007c0c */ /* 0x000fda000bf05270 */
[----:B------:R-:W-:Y:S05]  /*3f60*/  @P0 BRA `(.L_x_80) ;  /* 0x0000000000580947 */ /* 0x000fea0003800000 */
[----:B------:R-:W1:Y:S02]  /*3f70*/  LDS R0, [UR7+0x18] ;  /* 0x00001807ff007984 */ /* 0x000e640008000800 */
[----:B-1----:R-:W-:-:S04]  /*3f80*/  LOP3.LUT R0, R0, UR4, RZ, 0xc0, !PT ;  /* 0x0000000400007c12 */ /* 0x002fc8000f8ec0ff */
[----:B------:R-:W-:-:S13]  /*3f90*/  ISETP.NE.AND P0, PT, R0, UR4, PT ;  /* 0x0000000400007c0c */ /* 0x000fda000bf05270 */
[----:B------:R-:W-:Y:S05]  /*3fa0*/  @P0 BRA `(.L_x_81) ;  /* 0x00000000003c0947 */ /* 0x000fea0003800000 */
[----:B------:R-:W1:Y:S01]  /*3fb0*/  S2R R2, SR_LANEID ;  /* 0x0000000000027919 */ /* 0x000e620000000000 */
[----:B------:R-:W-:Y:S01]  /*3fc0*/  ULOP3.LUT UR8, URZ, UR8, URZ, 0x33, !UPT ;  /* 0x00000008ff087292 */ /* 0x000fe2000f8e33ff */
[----:B------:R-:W-:Y:S01]  /*3fd0*/  LOP3.LUT R4, RZ, UR4, RZ, 0x33, !PT ;  /* 0x00000004ff047c12 */ /* 0x000fe2000f8e33ff */
[----:B------:R-:W-:Y:S02]  /*3fe0*/  VOTEU.ANY UR6, UPT, PT ;  /* 0x0000000000067886 */ /* 0x000fe400038e0100 */
[----:B------:R-:W-:Y:S01]  /*3ff0*/  UFLO.U32 UR6, UR6 ;  /* 0x00000006000672bd */ /* 0x000fe200080e0000 */
[----:B------:R-:W2:Y:S01]  /*4000*/  REDUX UR4, R4 ;  /* 0x00000000040473c4 */ /* 0x000ea20000000000 */
[----:B------:R-:W-:-:S06]  /*4010*/  IMAD.U32 R0, RZ, RZ, UR8 ;  /* 0x00000008ff007e24 */ /* 0x000fcc000f8e00ff */
[----:B------:R4:W-:Y:S01]  /*4020*/  UTCATOMSWS.AND URZ, UR8 ;  /* 0x0000000800ff79e3 */ /* 0x0009e20008000000 */
[----:B------:R-:W3:Y:S01]  /*4030*/  REDUX UR5, R0 ;  /* 0x00000000000573c4 */ /* 0x000ee20000000000 */
[----:B-1----:R-:W-:Y:S01]  /*4040*/  ISETP.EQ.U32.AND P0, PT, R2, UR6, PT ;  /* 0x0000000602007c0c */ /* 0x002fe2000bf02070 */
[----:B--2---:R-:W-:Y:S01]  /*4050*/  IMAD.U32 R2, RZ, RZ, UR4 ;  /* 0x00000004ff027e24 */ /* 0x004fe2000f8e00ff */
[----:B---3--:R-:W-:-:S11]  /*4060*/  MOV R3, UR5 ;  /* 0x0000000500037c02 */ /* 0x008fd60008000f00 */
[----:B------:R4:W-:Y:S04]  /*4070*/  @P0 ATOMS.AND RZ, [UR7+0x14], R3 ;  /* 0x00001403ffff098c */ /* 0x0009e8000a800007 */
[----:B------:R4:W-:Y:S01]  /*4080*/  @P0 ATOMS.AND RZ, [UR7+0x18], R2 ;  /* 0x00001802ffff098c */ /* 0x0009e2000a800007 */
[----:B------:R-:W-:Y:S05]  /*4090*/  BRA `(.L_x_82) ;  /* 0x0000000000147947 */ /* 0x000fea0003800000 */
.L_x_81:
[----:B------:R-:W-:Y:S02]  /*40a0*/  MOV R2, 0x40c0 ;  /* 0x000040c000027802 */ /* 0x000fe40000000f00 */
[----:B---3-5:R-:W-:Y:S05]  /*40b0*/  CALL.REL.NOINC `($__internal_0_$__cuda_sm10x_tcgen05_guardrail_trap_col_being_dealloced_not_returned_by_alloc) ;  /* 0x0000005c00787944 */ /* 0x028fea0003c00000 */
[----:B------:R-:W-:Y:S05]  /*40c0*/  BRA `(.L_x_82) ;  /* 0x0000000000087947 */ /* 0x000fea0003800000 */
.L_x_80:
[----:B------:R-:W-:Y:S02]  /*40d0*/  MOV R2, 0x40f0 ;  /* 0x000040f000027802 */ /* 0x000fe40000000f00 */
[----:B---3-5:R-:W-:Y:S05]  /*40e0*/  CALL.REL.NOINC `($__internal_2_$__cuda_sm10x_tcgen05_guardrail_trap_unallocated_columns_being_dealloced) ;  /* 0x0000005c00847944 */ /* 0x028fea0003c00000 */
.L_x_82:
[----:B------:R-:W-:Y:S01]  /*40f0*/  NOP ;  /* 0x0000000000007918 */ /* 0x000fe20000000000 */
[----:B----4-:R-:W-:Y:S05]  /*4100*/  EXIT ;  /* 0x000000000000794d */ /* 0x010fea0003800000 */
.L_x_55:
[----:B------:R-:W-:-:S09]  /*4110*/  UISETP.NE.OR UP5, UPT, UR10, 0x3, !UP5 ;  /* 0x000000030a00788c */ /* 0x000fd2000efa5670 */
[----:B------:R-:W-:Y:S05]  /*4120*/  BRA.U UP5, `(.L_x_83) ;  /* 0x0000001505607547 */ /* 0x000fea000b800000 */
[----:B------:R-:W1:Y:S01]  /*4130*/  LDCU.64 UR6, c[0x0][0xa88] ;  /* 0x00015100ff0677ac */ /* 0x000e620008000a00 */
[----:B------:R-:W2:Y:S01]  /*4140*/  LDC R0, c[0x0][0xd30] ;  /* 0x00034c00ff007b82 */ /* 0x000ea20000000800 */
[----:B------:R-:W-:Y:S02]  /*4150*/  HFMA2 R31, -RZ, RZ, 0, 0 ;  /* 0x00000000ff1f7431 */ /* 0x000fe400000001ff */
[----:B------:R-:W-:Y:S01]  /*4160*/  IMAD.MOV.U32 R33, RZ, RZ, 0x1 ;  /* 0x00000001ff217424 */ /* 0x000fe200078e00ff */
[----:B------:R-:W3:Y:S01]  /*4170*/  LDCU.64 UR4, c[0x0][0xa90] ;  /* 0x00015200ff0477ac */ /* 0x000ee20008000a00 */
[----:B-----5:R-:W-:Y:S01]  /*4180*/  IMAD.MOV.U32 R32, RZ, RZ, RZ ;  /* 0x000000ffff207224 */ /* 0x020fe200078e00ff */
[----:B------:R-:W-:Y:S01]  /*4190*/  MOV R29, 0x2000 ;  /* 0x00002000001d7802 */ /* 0x000fe20000000f00 */
[----:B------:R-:W-:Y:S01]  /*41a0*/  UISETP.NE.AND UP2, UPT, UR10, 0x2, UPT ;  /* 0x000000020a00788c */ /* 0x000fe2000bf45270 */
[----:B------:R-:W4:Y:S01]  /*41b0*/  LDC R23, c[0x0][0x370] ;  /* 0x0000dc00ff177b82 */ /* 0x000f220000000800 */
[----:B------:R-:W-:-:S02]  /*41c0*/  UPLOP3.LUT UP1, UPT, UPT, UPT, UPT, 0x40, 0x4 ;  /* 0x000000000004789c */ /* 0x000fc40003f2e870 */
[----:B------:R-:W-:-:S05]  /*41d0*/  USEL UR13, URZ, 0x1, UP2 ;  /* 0x00000001ff0d7887 */ /* 0x000fca0009000000 */
[----:B------:R-:W4:Y:S01]  /*41e0*/  LDC R8, c[0x0][0xd0c] ;  /* 0x00034300ff087b82 */ /* 0x000f220000000800 */
[----:B-1----:R-:W-:-:S03]  /*41f0*/  UISETP.NE.U32.AND UP5, UPT, UR6, URZ, UPT ;  /* 0x000000ff0600728c */ /* 0x002fc6000bfa5070 */
[----:B------:R-:W-:Y:S01]  /*4200*/  UMOV UR6, 0x400 ;  /* 0x0000040000067882 */ /* 0x000fe20000000000 */
[----:B------:R-:W-:Y:S02]  /*4210*/  UISETP.NE.AND.EX UP5, UPT, UR7, URZ, UPT, UP5 ;  /* 0x000000ff0700728c */ /* 0x000fe4000bfa5350 */
[----:B------:R-:W-:Y:S01]  /*4220*/  ULEA UR6, UR37, UR6, 0x18 ;  /* 0x0000000625067291 */ /* 0x000fe2000f8ec0ff */
[----:B------:R-:W1:Y:S01]  /*4230*/  LDC R22, c[0x0][0xd20] ;  /* 0x00034800ff167b82 */ /* 0x000e620000000800 */
[----:B---3--:R-:W-:Y:S01]  /*4240*/  UISETP.NE.U32.AND UP6, UPT, UR4, URZ, UPT ;  /* 0x000000ff0400728c */ /* 0x008fe2000bfc5070 */
[----:B--2---:R-:W-:Y:S01]  /*4250*/  ISETP.NE.AND P1, PT, R0, 0x1, PT ;  /* 0x000000010000780c */ /* 0x004fe20003f25270 */
[----:B------:R-:W-:Y:S02]  /*4260*/  UIADD3 UR7, UPT, UPT, UR6, 0xe8, URZ ;  /* 0x000000e806077890 */ /* 0x000fe4000fffe0ff */
[----:B------:R-:W-:Y:S02]  /*4270*/  UIADD3 UR57, UPT, UPT, UR6, 0xd0, URZ ;  /* 0x000000d006397890 */ /* 0x000fe4000fffe0ff */
[----:B------:R-:W-:Y:S01]  /*4280*/  UIADD3 UR49, UPT, UPT, UR6, 0xd8, URZ ;  /* 0x000000d806317890 */ /* 0x000fe2000fffe0ff */
[----:B------:R-:W2:Y:S01]  /*4290*/  LDC.64 R36, c[0x0][0x348] ;  /* 0x0000d200ff247b82 */ /* 0x000ea20000000a00 */
[----:B------:R-:W-:-:S02]  /*42a0*/  UIADD3 UR41, UPT, UPT, UR6, 0xe0, URZ ;  /* 0x000000e006297890 */ /* 0x000fc4000fffe0ff */
[----:B------:R-:W-:Y:S02]  /*42b0*/  UPRMT UR7, UR37, 0x654, UR7 ;  /* 0x0000065425077896 */ /* 0x000fe40008000007 */
[----:B------:R-:W-:-:S03]  /*42c0*/  UISETP.NE.AND.EX UP6, UPT, UR5, URZ, UPT, UP6 ;  /* 0x000000ff0500728c */ /* 0x000fc6000bfc5360 */
[----:B------:R-:W3:Y:S08]  /*42d0*/  LDC.64 R18, c[0x0][0xd10] ;  /* 0x00034400ff127b82 */ /* 0x000ef00000000a00 */
[----:B------:R-:W1:Y:S08]  /*42e0*/  LDC.64 R6, c[0x0][0xd18] ;  /* 0x00034600ff067b82 */ /* 0x000e700000000a00 */
[----:B------:R-:W1:Y:S08]  /*42f0*/  LDC.64 R4, c[0x0][0xd28] ;  /* 0x00034a00ff047b82 */ /* 0x000e700000000a00 */
[----:B----4-:R-:W1:Y:S02]  /*4300*/  LDC R28, c[0x0][0x374] ;  /* 0x0000dd00ff1c7b82 */ /* 0x010e640000000800 */
.L_x_94:
[C---:B------:R-:W-:Y:S02]  /*4310*/  LEA R0, R32.reuse, UR6, 0x3 ;  /* 0x0000000620007c11 */ /* 0x040fe4000f8e18ff */
[----:B------:R-:W-:Y:S02]  /*4320*/  SHF.L.U32 R3, R31, 0x1f, RZ ;  /* 0x0000001f1f037819 */ /* 0x000fe400000006ff */
[----:B------:R-:W-:Y:S02]  /*4330*/  LEA R24, R32, UR6, 0x4 ;  /* 0x0000000620187c11 */ /* 0x000fe4000f8e20ff */
[----:B----4-:R-:W4:Y:S02]  /*4340*/  SYNCS.PHASECHK.TRANS64.TRYWAIT P0, [R0+URZ+0x120], R3 ;  /* 0x00012003000075a7 */ /* 0x010f2400080011ff */
[----:B----4-:R-:W-:Y:S05]  /*4350*/  @!P0 BRA `(.L_x_84) ;  /* 0x0000005400808947 */ /* 0x010fea0003800000 */
.L_x_190:
[----:B------:R-:W-:Y:S01]  /*4360*/  ISETP.GE.AND P0, PT, R2, 0x1, PT ;  /* 0x000000010200780c */ /* 0x000fe20003f06270 */
[----:B------:R-:W5:Y:S01]  /*4370*/  LDS.128 R24, [R24+0x190] ;  /* 0x0001900018187984 */ /* 0x000f620000000c00 */
[----:B----4-:R-:W-:Y:S01]  /*4380*/  VIADD R0, R0, 0x130 ;  /* 0x0000013000007836 */ /* 0x010fe20000000000 */
[----:B------:R-:W-:Y:S01]  /*4390*/  @!PT LDS RZ, [RZ] ;  /* 0x00000000fffff984 */ /* 0x000fe20000000800 */
[----:B------:R-:W-:Y:S01]  /*43a0*/  @!PT LDS RZ, [RZ] ;  /* 0x00000000fffff984 */ /* 0x000fe20000000800 */
[----:B------:R-:W-:Y:S01]  /*43b0*/  @!PT LDS RZ, [RZ] ;  /* 0x00000000fffff984 */ /* 0x000fe20000000800 */
[----:B------:R-:W-:Y:S01]  /*43c0*/  @!PT LDS RZ, [RZ] ;  /* 0x00000000fffff984 */ /* 0x000fe20000000800 */
[----:B------:R4:W-:Y:S06]  /*43d0*/  MEMBAR.ALL.CTA ;  /* 0x0000000000007992 */ /* 0x0009ec0000008000 */
[----:B----4-:R-:W4:Y:S01]  /*43e0*/  FENCE.VIEW.ASYNC.S ;  /* 0x00000000000073c6 */ /* 0x010f220000000000 */
[----:B------:R-:W-:Y:S04]  /*43f0*/  PRMT R0, RZ, 0x654, R0 ;  /* 0x00000654ff007816 */ /* 0x000fe80000000000 */
[----:B----4-:R4:W-:Y:S01]  /*4400*/  SYNCS.ARRIVE.TRANS64.RED.A1T0 RZ, [R0+URZ], RZ ;  /* 0x000000ff00ff79a7 */ /* 0x0109e200081004ff */
[----:B-----5:R-:W-:Y:S11]  /*4410*/  LOP3.LUT P3, RZ, R26, 0x1, RZ, 0xc0, !PT ;  /* 0x000000011aff7812 */ /* 0x020ff6000786c0ff */
[----:B------:R-:W-:Y:S02]  /*4420*/  @!UPT UIADD3 URZ, UPT, UPT, URZ, URZ, URZ ;  /* 0x000000fffffff290 */ /* 0x000fe4000fffe0ff */
[----:B------:R-:W-:Y:S02]  /*4430*/  @P3 MOV R13, R24 ;  /* 0x00000018000d3202 */ /* 0x000fe40000000f00 */
[----:B------:R-:W-:Y:S01]  /*4440*/  @P3 LOP3.LUT R10, R25, 0xffff, RZ, 0xc0, !PT ;  /* 0x0000ffff190a3812 */ /* 0x000fe200078ec0ff */
[----:B----4-:R-:W-:Y:S06]  /*4450*/  @!P0 BRA `(.L_x_85) ;  /* 0x0000000000a48947 */ /* 0x010fec0003800000 */
[----:B-1----:R-:W-:Y:S01]  /*4460*/  IMAD.HI.U32 R39, R28, R7, RZ ;  /* 0x000000071c277227 */ /* 0x002fe200078e00ff */
[----:B------:R-:W-:Y:S02]  /*4470*/  ISETP.NE.AND P0, PT, R6, 0x1, PT ;  /* 0x000000010600780c */ /* 0x000fe40003f05270 */
[----:B------:R-:W-:Y:S01]  /*4480*/  ISETP.NE.AND P2, PT, R2, 0x1, PT ;  /* 0x000000010200780c */ /* 0x000fe20003f45270 */
[----:B---3--:R-:W-:Y:S01]  /*4490*/  IMAD.HI.U32 R34, R23, R18, RZ ;  /* 0x0000001217227227 */ /* 0x008fe200078e00ff */
[----:B------:R-:W-:Y:S02]  /*44a0*/  SHF.R.U32.HI R39, RZ, R22, R39 ;  /* 0x00000016ff277219 */ /* 0x000fe40000011627 */
[----:B------:R-:W-:Y:S01]  /*44b0*/  ISETP.NE.AND P4, PT, R8, 0x1, PT ;  /* 0x000000010800780c */ /* 0x000fe20003f85270 */
[----:B------:R-:W-:Y:S01]  /*44c0*/  IMAD.HI.U32 R38, R13, R18, RZ ;  /* 0x000000120d267227 */ /* 0x000fe200078e00ff */
[----:B------:R-:W-:Y:S02]  /*44d0*/  SHF.R.U32.HI R34, RZ, R19, R34 ;  /* 0x00000013ff227219 */ /* 0x000fe40000011622 */
[----:B------:R-:W-:Y:S01]  /*44e0*/  SEL R3, R28, R39, !P0 ;  /* 0x000000271c037207 */ /* 0x000fe20004000000 */
[C---:B------:R-:W-:Y:S01]  /*44f0*/  IMAD.HI.U32 R39, R10.reuse, R7, RZ ;  /* 0x000000070a277227 */ /* 0x040fe200078e00ff */
[----:B------:R-:W-:Y:S02]  /*4500*/  SEL R11, R23, R34, !P4 ;  /* 0x00000022170b7207 */ /* 0x000fe40006000000 */
[----:B------:R-:W-:Y:S01]  /*4510*/  SHF.R.U32.HI R38, RZ, R19, R38 ;  /* 0x00000013ff267219 */ /* 0x000fe20000011626 */
[----:B------:R-:W-:Y:S01]  /*4520*/  IMAD.HI.U32 R40, R3, R4, RZ ;  /* 0x0000000403287227 */ /* 0x000fe200078e00ff */
[----:B------:R-:W-:Y:S03]  /*4530*/  SHF.R.U32.HI R39, RZ, R22, R39 ;  /* 0x00000016ff277219 */ /* 0x000fe60000011627 */
[----:B------:R-:W-:Y:S01]  /*4540*/  IMAD.HI.U32 R34, R11, R4, RZ ;  /* 0x000000040b227227 */ /* 0x000fe200078e00ff */
[----:B------:R-:W-:Y:S02]  /*4550*/  @P2 SHF.R.U32.HI R3, RZ, R5, R40 ;  /* 0x00000005ff032219 */ /* 0x000fe40000011628 */
[----:B------:R-:W-:Y:S02]  /*4560*/  SEL R9, R10, R39, !P0 ;  /* 0x000000270a097207 */ /* 0x000fe40004000000 */
[----:B------:R-:W-:Y:S01]  /*4570*/  @P2 SHF.R.U32.HI R11, RZ, R5, R34 ;  /* 0x00000005ff0b2219 */ /* 0x000fe20000011622 */
[C---:B------:R-:W-:Y:S01]  /*4580*/  IMAD R12, R2.reuse, R3, RZ ;  /* 0x00000003020c7224 */ /* 0x040fe200078e02ff */
[----:B------:R-:W-:Y:S01]  /*4590*/  SEL R3, R13, R38, !P4 ;  /* 0x000000260d037207 */ /* 0x000fe20006000000 */
[C---:B------:R-:W-:Y:S03]  /*45a0*/  IMAD.HI.U32 R16, R9.reuse, R4, RZ ;  /* 0x0000000409107227 */ /* 0x040fe600078e00ff */
[----:B------:R-:W-:Y:S01]  /*45b0*/  ISETP.GE.AND P0, PT, R9, R12, PT ;  /* 0x0000000c0900720c */ /* 0x000fe20003f06270 */
[C---:B------:R-:W-:Y:S01]  /*45c0*/  IMAD R14, R2.reuse, R11, RZ ;  /* 0x0000000b020e7224 */ /* 0x040fe200078e02ff */
[----:B------:R-:W-:Y:S04]  /*45d0*/  SHF.R.U32.HI R16, RZ, R5, R16 ;  /* 0x00000005ff107219 */ /* 0x000fe80000011610 */
[----:B------:R-:W-:Y:S02]  /*45e0*/  ISETP.GE.OR P0, PT, R3, R14, P0 ;  /* 0x0000000e0300720c */ /* 0x000fe40000706670 */
[----:B------:R-:W-:Y:S05]  /*45f0*/  SEL R17, R9, R16, !P2 ;  /* 0x0000001009117207 */ /* 0x000fea0005000000 */
[----:B------:R-:W-:Y:S04]  /*4600*/  IMAD.MOV R15, RZ, RZ, -R17 ;  /* 0x000000ffff0f7224 */ /* 0x000fe800078e0a11 */
[----:B------:R-:W-:Y:S02]  /*4610*/  IMAD R15, R2, R15, R9 ;  /* 0x0000000f020f7224 */ /* 0x000fe400078e0209 */
[C---:B------:R-:W-:Y:S05]  /*4620*/  @!P0 IMAD.HI.U32 R12, R3.reuse, R4, RZ ;  /* 0x00000004030c8227 */ /* 0x040fea00078e00ff */
[----:B------:R-:W-:Y:S04]  /*4630*/  @!P0 SHF.R.U32.HI R12, RZ, R5, R12 ;  /* 0x00000005ff0c8219 */ /* 0x000fe8000001160c */
[----:B------:R-:W-:Y:S01]  /*4640*/  @!P0 SEL R0, R3, R12, !P2 ;  /* 0x0000000c03008207 */ /* 0x000fe20005000000 */
[----:B------:R-:W-:Y:S03]  /*4650*/  IMAD.MOV R12, RZ, RZ, -R3 ;  /* 0x000000ffff0c7224 */ /* 0x000fe600078e0a03 */
[----:B------:R-:W-:Y:S01]  /*4660*/  @!P0 IADD3 R16, PT, PT, R17, -R0, RZ ;  /* 0x8000000011108210 */ /* 0x000fe20007ffe0ff */
[----:B------:R-:W-:Y:S01]  /*4670*/  @!P0 IMAD R0, R11, R15, R0 ;  /* 0x0000000f0b008224 */ /* 0x000fe200078e0200 */
[----:B------:R-:W-:Y:S01]  /*4680*/  IADD3 R11, PT, PT, -R9, RZ, RZ ;  /* 0x000000ff090b7210 */ /* 0x000fe20007ffe1ff */
[----:B------:R-:W-:Y:S02]  /*4690*/  IMAD R13, R8, R12, R13 ;  /* 0x0000000c080d7224 */ /* 0x000fe400078e020d */
[----:B------:R-:W-:Y:S02]  /*46a0*/  @!P0 IMAD R9, R16, R2, R3 ;  /* 0x0000000210098224 */ /* 0x000fe400078e0203 */
[----:B------:R-:W-:Y:S02]  /*46b0*/  @!P0 IMAD.MOV.U32 R3, RZ, RZ, R0 ;  /* 0x000000ffff038224 */ /* 0x000fe400078e0000 */
[----:B------:R-:W-:Y:S02]  /*46c0*/  IMAD R10, R6, R11, R10 ;  /* 0x0000000b060a7224 */ /* 0x000fe400078e020a */
[----:B------:R-:W-:Y:S02]  /*46d0*/  IMAD R13, R3, R8, R13 ;  /* 0x00000008030d7224 */ /* 0x000fe400078e020d */
[----:B------:R-:W-:Y:S02]  /*46e0*/  IMAD R10, R9, R6, R10 ;  /* 0x00000006090a7224 */ /* 0x000fe400078e020a */
.L_x_85:
[----:B------:R-:W-:Y:S05]  /*46f0*/  BRA.U UP1, `(.L_x_86) ;  /* 0x0000000101107547 */ /* 0x000fea000b800000 */
[----:B------:R-:W-:Y:S04]  /*4700*/  MOV R0, UR13 ;  /* 0x0000000d00007c02 */ /* 0x000fe80008000f00 */
[----:B------:R-:W-:Y:S04]  /*4710*/  SHF.L.U32 R3, R0, 0x1f, RZ ;  /* 0x0000001f00037819 */ /* 0x000fe800000006ff */
[----:B------:R-:W4:Y:S02]  /*4720*/  SYNCS.PHASECHK.TRANS64.TRYWAIT P0, [UR6+0x118], R3 ;  /* 0x00011803ff0075a7 */ /* 0x000f240008001106 */
[----:B----4-:R-:W-:Y:S05]  /*4730*/  @!P0 BRA `(.L_x_87) ;  /* 0x00000050009c8947 */ /* 0x010fea0003800000 */
.L_x_86:
[----:B------:R-:W-:Y:S02]  /*4740*/  R2UR UR59, R20 ;  /* 0x00000000143b72ca */ /* 0x000fe400000e0000 */
[----:B------:R-:W-:Y:S02]  /*4750*/  R2UR UR58, R21 ;  /* 0x00000000153a72ca */ /* 0x000fe400000e0000 */
[----:B------:R-:W-:Y:S02]  /*4760*/  ISETP.NE.U32.AND P2, PT, RZ, UR4, PT ;  /* 0x00000004ff007c0c */ /* 0x000fe4000bf45070 */
[----:B------:R-:W-:Y:S02]  /*4770*/  SHF.L.U32 R11, R33, 0x1f, RZ ;  /* 0x0000001f210b7819 */ /* 0x000fe400000006ff */
[----:B------:R-:W-:Y:S05]  /*4780*/  ISETP.NE.AND.EX P2, PT, RZ, UR5, PT, P2 ;  /* 0x00000005ff007c0c */ /* 0x000fea000bf45320 */
[----:B------:R-:W-:Y:S02]  /*4790*/  USHF.L.U32 UR59, UR59, 0x6, URZ ;  /* 0x000000063b3b7899 */ /* 0x000fe400080006ff */
[----:B------:R-:W-:Y:S01]  /*47a0*/  USHF.L.U32 UR58, UR58, 0x7, URZ ;  /* 0x000000073a3a7899 */ /* 0x000fe200080006ff */
[----:B------:R-:W-:Y:S11]  /*47b0*/  BRA.U !UP6, `(.L_x_88) ;  /* 0x000000010e347547 */ /* 0x000ff6000b800000 */
[----:B------:R-:W-:Y:S01]  /*47c0*/  UPLOP3.LUT UP0, UPT, UPT, UPT, UP5, 0x80, 0x8 ;  /* 0x000000000008789c */ /* 0x000fe20003f0f050 */
[----:B----4-:R-:W-:Y:S02]  /*47d0*/  HFMA2 R0, -RZ, RZ, 0, 5.9604644775390625e-08 ;  /* 0x00000001ff007431 */ /* 0x010fe400000001ff */
[----:B------:R-:W-:Y:S03]  /*47e0*/  IMAD.MOV.U32 R59, RZ, RZ, 0x1 ;  /* 0x00000001ff3b7424 */ /* 0x000fe600078e00ff */
[----:B------:R-:W-:Y:S05]  /*47f0*/  PLOP3.LUT P0, PT, PT, PT, UP0, 0x80, 0x8 ;  /* 0x000000000008781c */ /* 0x000fea0003f0f008 */
[----:B------:R-:W4:Y:S01]  /*4800*/  @UP0 LDCU.64 UR10, c[0x0][0xa88] ;  /* 0x00015100ff0a07ac */ /* 0x000f220008000a00 */
[----:B------:R-:W-:Y:S07]  /*4810*/  @UP0 UIMAD UR8, UR36, UR4, URZ ;  /* 0x00000004240802a4 */ /* 0x000fee000f8e02ff */
[----:B------:R-:W-:Y:S01]  /*4820*/  @!P0 PRMT R59, R0, 0x7610, R59 ;  /* 0x00007610003b8816 */ /* 0x000fe2000000003b */
[----:B----4-:R-:W-:Y:S03]  /*4830*/  @UP0 UIMAD.WIDE UR10, UR8, 0x4, UR10 ;  /* 0x00000004080a08a5 */ /* 0x010fe6000f8e020a */
[----:B------:R-:W4:Y:S03]  /*4840*/  @!UP0 LDCU UR8, c[0x0][0xa80] ;  /* 0x00015000ff0887ac */ /* 0x000f260008000800 */
[----:B------:R-:W-:Y:S01]  /*4850*/  IMAD.U32 R14, RZ, RZ, UR10 ;  /* 0x0000000aff0e7e24 */ /* 0x000fe2000f8e00ff */
[----:B------:R-:W-:Y:S05]  /*4860*/  MOV R15, UR11 ;  /* 0x0000000b000f7c02 */ /* 0x000fea0008000f00 */
[----:B------:R1:W5:Y:S02]  /*4870*/  @P0 LDG.E R35, desc[UR38][R14.64] ;  /* 0x000000260e230981 */ /* 0x000364000c1e1900 */
[----:B-1--4-:R-:W-:Y:S07]  /*4880*/  @!P0 IMAD.U32 R35, RZ, RZ, UR8 ;  /* 0x00000008ff238e24 */ /* 0x012fee000f8e00ff */
.L_x_88:
[----:B-----5:R-:W-:Y:S01]  /*4890*/  @!P2 FSETP.EQ.AND P0, PT, R35, RZ, PT ;  /* 0x000000ff2300a20b */ /* 0x020fe20003f02000 */
[----:B------:R-:W-:Y:S01]  /*48a0*/  @!UPT UIADD3 URZ, UPT, UPT, URZ, URZ, URZ ;  /* 0x000000fffffff290 */ /* 0x000fe2000fffe0ff */
[----:B------:R-:W-:Y:S11]  /*48b0*/  @!P2 BRA `(.L_x_89) ;  /* 0x000000000014a947 */ /* 0x000ff60003800000 */
[----:B------:R-:W-:Y:S02]  /*48c0*/  LOP3.LUT P2, RZ, R59, 0xff, RZ, 0xc0, !PT ;  /* 0x000000ff3bff7812 */ /* 0x000fe4000784c0ff */
[----:B------:R-:W-:Y:S04]  /*48d0*/  PLOP3.LUT P0, PT, PT, PT, UP0, 0x80, 0x8 ;  /* 0x000000000008781c */ /* 0x000fe80003f0f008 */
[----:B------:R-:W-:Y:S07]  /*48e0*/  PLOP3.LUT P0, PT, P0, PT, PT, 0x8, 0x80 ;  /* 0x000000000080781c */ /* 0x000fee000070e170 */
[----:B------:R-:W-:Y:S11]  /*48f0*/  @P2 FSETP.EQ.AND P0, PT, R35, RZ, PT ;  /* 0x000000ff2300220b */ /* 0x000ff60003f02000 */
[----:B------:R-:W-:Y:S02]  /*4900*/  @!UPT UIADD3 URZ, UPT, UPT, URZ, URZ, URZ ;  /* 0x000000fffffff290 */ /* 0x000fe4000fffe0ff */
.L_x_89:
[----:B------:R-:W5:Y:S01]  /*4910*/  SYNCS.PHASECHK.TRANS64.TRYWAIT P2, [UR6+0xf0], R11 ;  /* 0x0000f00bff0075a7 */ /* 0x000f620008041106 */
[----:B------:R-:W-:Y:S04]  /*4920*/  ELECT P4, URZ, PT ;  /* 0x0000000000ff782f */ /* 0x000fe80003880000 */
[----:B------:R-:W-:Y:S11]  /*4930*/  PLOP3.LUT P4, PT, P0, P4, PT, 0xf2, 0x2f ;  /* 0x00000000002f781c */ /* 0x000ff60000789e72 */
[----:B------:R-:W-:Y:S02]  /*4940*/  @!UPT UIADD3 URZ, UPT, UPT, URZ, URZ, URZ ;  /* 0x000000fffffff290 */ /* 0x000fe4000fffe0ff */
[----:B--2---:R-:W-:Y:S05]  /*4950*/  @!P4 IADD3 R9, P0, PT, R36, 0x780, RZ ;  /* 0x000007802409c810 */ /* 0x004fea0007f1e0ff */
[----:B----4-:R-:W-:Y:S01]  /*4960*/  @!P4 IMAD.X R3, RZ, RZ, R37, P0 ;  /* 0x000000ffff03c224 */ /* 0x010fe200000e0625 */
[----:B-----5:R-:W-:Y:S07]  /*4970*/  @!P2 BRA `(.L_x_90) ;  /* 0x000000500024a947 */ /* 0x020fee0003800000 */
.L_x_193:
[----:B------:R-:W-:Y:S01]  /*4980*/  @!P4 R2UR UR9, R9 ;  /* 0x000000000909c2ca */ /* 0x000fe200000e0000 */
[----:B------:R-:W-:Y:S01]  /*4990*/  VOTEU.ALL UP4, P4 ;  /* 0x0000000000ff7886 */ /* 0x000fe20002080000 */
[----:B------:R-:W-:Y:S01]  /*49a0*/  @!P4 R2UR UR8, R3 ;  /* 0x000000000308c2ca */ /* 0x000fe200000e0000 */
[----:B------:R-:W-:Y:S01]  /*49b0*/  VOTEU.ALL UP3, P4 ;  /* 0x0000000000ff7886 */ /* 0x000fe20002060000 */
[----:B------:R-:W-:Y:S01]  /*49c0*/  UMOV UR14, 0x0 ;  /* 0x00000000000e7882 */ /* 0x000fe20000000000 */
[----:B------:R-:W-:Y:S01]  /*49d0*/  UMOV UR15, 0x10000000 ;  /* 0x10000000000f7882 */ /* 0x000fe20000000000 */
[----:B------:R-:W-:Y:S01]  /*49e0*/  @!UP4 UIADD3 UR56, UPT, UPT, UR6, 0x200, URZ ;  /* 0x000002000638c890 */ /* 0x000fe2000fffe0ff */
[----:B--2---:R-:W-:Y:S01]  /*49f0*/  @!P4 IMAD.MOV.U32 R0, RZ, RZ, 0x2000 ;  /* 0x00002000ff00c424 */ /* 0x004fe200078e00ff */
[----:B------:R-:W-:Y:S01]  /*4a00*/  UMOV UR60, UR36 ;  /* 0x00000024003c7c82 */ /* 0x000fe20008000000 */
[----:B------:R-:W-:Y:S01]  /*4a10*/  @!UP4 UIADD3 UR26, UPT, UPT, UR58, 0x20, URZ ;  /* 0x000000203a1ac890 */ /* 0x000fe2000fffe0ff */
[----:B------:R-:W-:Y:S01]  /*4a20*/  @!P4 IADD3 R9, P0, PT, R36, 0x780, RZ ;  /* 0x000007802409c810 */ /* 0x000fe20007f1e0ff */
[----:B------:R-:W-:Y:S02]  /*4a30*/  @!UP4 UIADD3 UR24, UPT, UPT, UR6, 0xa00, URZ ;  /* 0x00000a000618c890 */ /* 0x000fe4000fffe0ff */
[----:B------:R-:W-:Y:S01]  /*4a40*/  IMAD.U32 R14, RZ, RZ, UR9 ;  /* 0x00000009ff0e7e24 */ /* 0x000fe2000f8e00ff */
[----:B------:R-:W-:Y:S01]  /*4a50*/  VOTEU.ALL UP2, P4 ;  /* 0x0000000000ff7886 */ /* 0x000fe20002040000 */
[----:B------:R-:W-:Y:S01]  /*4a60*/  IMAD.U32 R15, RZ, RZ, UR8 ;  /* 0x00000008ff0f7e24 */ /* 0x000fe2000f8e00ff */
[----:B------:R-:W-:Y:S01]  /*4a70*/  UMOV UR25, UR57 ;  /* 0x0000003900197c82 */ /* 0x000fe20008000000 */
[----:B------:R-:W-:Y:S01]  /*4a80*/  UMOV UR27, UR59 ;  /* 0x0000003b001b7c82 */ /* 0x000fe20008000000 */
[----:B------:R-:W-:Y:S01]  /*4a90*/  @!P4 R2UR UR22, R14 ;  /* 0x000000000e16c2ca */ /* 0x000fe200000e0000 */
[----:B------:R-:W-:Y:S01]  /*4aa0*/  UMOV UR28, UR36 ;  /* 0x00000024001c7c82 */ /* 0x000fe20008000000 */
[----:B------:R-:W-:Y:S01]  /*4ab0*/  @!P4 R2UR UR23, R15 ;  /* 0x000000000f17c2ca */ /* 0x000fe200000e0000 */
[----:B------:R-:W-:Y:S01]  /*4ac0*/  @!UP4 UIADD3 UR18, UPT, UPT, UR58, 0x40, URZ ;  /* 0x000000403a12c890 */ /* 0x000fe2000fffe0ff */
[----:B------:R-:W-:Y:S01]  /*4ad0*/  @!P4 IMAD.X R3, RZ, RZ, R37, P0 ;  /* 0x000000ffff03c224 */ /* 0x000fe200000e0625 */
[----:B------:R-:W-:Y:S01]  /*4ae0*/  @!UP4 UIADD3 UR16, UPT, UPT, UR6, 0x1200, URZ ;  /* 0x000012000610c890 */ /* 0x000fe2000fffe0ff */
[----:B------:R-:W-:Y:S01]  /*4af0*/  VOTEU.ALL UP1, P4 ;  /* 0x0000000000ff7886 */ /* 0x000fe20002020000 */
[----:B------:R-:W-:Y:S01]  /*4b00*/  UMOV UR17, UR57 ;  /* 0x0000003900117c82 */ /* 0x000fe20008000000 */
[----:B------:R-:W-:Y:S01]  /*4b10*/  UMOV UR19, UR59 ;  /* 0x0000003b00137c82 */ /* 0x000fe20008000000 */
[----:B------:R-:W-:Y:S01]  /*4b20*/  UMOV UR20, UR36 ;  /* 0x0000002400147c82 */ /* 0x000fe20008000000 */
[----:B------:R-:W-:Y:S02]  /*4b30*/  @!UP4 UIADD3 UR10, UPT, UPT, UR58, 0x60, URZ ;  /* 0x000000603a0ac890 */ /* 0x000fe4000fffe0ff */
[----:B------:R-:W-:Y:S03]  /*4b40*/  @!UP4 UIADD3 UR8, UPT, UPT, UR6, 0x1a00, URZ ;  /* 0x00001a000608c890 */ /* 0x000fe6000fffe0ff */
[----:B------:R2:W-:Y:S01]  /*4b50*/  @!UP3 UTMALDG.3D [UR56], [UR22], desc[UR14] ;  /* 0x00000e381600b5b4 */ /* 0x0005e20008011000 */
[----:B------:R-:W-:Y:S01]  /*4b60*/  UMOV UR9, UR57 ;  /* 0x0000003900097c82 */ /* 0x000fe20008000000 */
[----:B------:R-:W-:Y:S01]  /*4b70*/  UMOV UR11, UR59 ;  /* 0x0000003b000b7c82 */ /* 0x000fe20008000000 */
[----:B------:R-:W-:Y:S01]  /*4b80*/  UMOV UR12, UR36 ;  /* 0x00000024000c7c82 */ /* 0x000fe20008000000 */
[----:B------:R-:W-:Y:S01]  /*4b90*/  UPRMT UR21, UR37, 0x654, UR57 ;  /* 0x0000065425157896 */ /* 0x000fe20008000039 */
[----:B------:R2:W-:Y:S01]  /*4ba0*/  @!UP2 UTMALDG.3D [UR24], [UR22], desc[UR14] ;  /* 0x00000e181600a5b4 */ /* 0x0005e20008011000 */
[----:B------:R-:W-:Y:S01]  /*4bb0*/  VOTEU.ALL UP2, P4 ;  /* 0x0000000000ff7886 */ /* 0x000fe20002040000 */
[----:B------:R2:W-:Y:S04]  /*4bc0*/  @!UP1 UTMALDG.3D [UR16], [UR22], desc[UR14] ;  /* 0x00000e10160095b4 */ /* 0x0005e80008011000 */
[----:B------:R2:W-:Y:S01]  /*4bd0*/  @!UP2 UTMALDG.3D [UR8], [UR22], desc[UR14] ;  /* 0x00000e081600a5b4 */ /* 0x0005e20008011000 */
[----:B------:R2:W-:Y:S01]  /*4be0*/  @!P4 SYNCS.ARRIVE.TRANS64.RED.A0TR RZ, [UR6+0xd0], R0 ;  /* 0x0000d000ffffc9a7 */ /* 0x0005e20008300406 */
[----:B------:R-:W-:Y:S01]  /*4bf0*/  SYNCS.ARRIVE.TRANS64.RED.A1T0 RZ, [UR21], RZ ;  /* 0x000000ffffff79a7 */ /* 0x000fe20008100415 */
[----:B------:R-:W4:Y:S02]  /*4c00*/  SYNCS.PHASECHK.TRANS64.TRYWAIT P2, [UR6+0xf8], R11 ;  /* 0x0000f80bff0075a7 */ /* 0x000f240008041106 */
[----:B--2-4-:R-:W-:Y:S05]  /*4c10*/  @!P2 BRA `(.L_x_91) ;  /* 0x0000004c0094a947 */ /* 0x014fea0003800000 */
.L_x_195:
        /* <DEDUP_REMOVED lines=8> */
[----:B------:R-:W-:Y:S01]  /*4ca0*/  @!UP4 UIADD3 UR48, UPT, UPT, UR6, 0x2200, URZ ;  /* 0x000022000630c890 */ /* 0x000fe2000fffe0ff */
[----:B------:R-:W-:Y:S01]  /*4cb0*/  @!P4 IADD3 R21, P0, PT, R36, 0x780, RZ ;  /* 0x000007802415c810 */ /* 0x000fe20007f1e0ff */
[----:B------:R-:W-:Y:S01]  /*4cc0*/  UMOV UR50, UR58 ;  /* 0x0000003a00327c82 */ /* 0x000fe20008000000 */
[----:B------:R-:W-:Y:S01]  /*4cd0*/  UMOV UR52, UR36 ;  /* 0x0000002400347c82 */ /* 0x000fe20008000000 */
[----:B------:R-:W-:Y:S01]  /*4ce0*/  @!UP4 UIADD3 UR26, UPT, UPT, UR58, 0x20, URZ ;  /* 0x000000203a1ac890 */ /* 0x000fe2000fffe0ff */
[----:B------:R-:W-:Y:S01]  /*4cf0*/  IMAD.U32 R14, RZ, RZ, UR9 ;  /* 0x00000009ff0e7e24 */ /* 0x000fe2000f8e00ff */
[----:B------:R-:W-:Y:S01]  /*4d00*/  @!UP4 UIADD3 UR24, UPT, UPT, UR6, 0x2a00, URZ ;  /* 0x00002a000618c890 */ /* 0x000fe2000fffe0ff */
[----:B------:R-:W-:Y:S01]  /*4d10*/  IMAD.U32 R15, RZ, RZ, UR8 ;  /* 0x00000008ff0f7e24 */ /* 0x000fe2000f8e00ff */
[----:B------:R-:W-:Y:S01]  /*4d20*/  VOTEU.ALL UP2, P4 ;  /* 0x0000000000ff7886 */ /* 0x000fe20002040000 */
[----:B------:R-:W-:Y:S01]  /*4d30*/  UMOV UR25, UR49 ;  /* 0x0000003100197c82 */ /* 0x000fe20008000000 */
[----:B------:R-:W-:Y:S01]  /*4d40*/  @!P4 R2UR UR22, R14 ;  /* 0x000000000e16c2ca */ /* 0x000fe200000e0000 */
[----:B------:R-:W-:Y:S01]  /*4d50*/  UMOV UR28, UR36 ;  /* 0x00000024001c7c82 */ /* 0x000fe20008000000 */
[----:B------:R-:W-:Y:S01]  /*4d60*/  @!P4 R2UR UR23, R15 ;  /* 0x000000000f17c2ca */ /* 0x000fe200000e0000 */
[----:B------:R-:W-:Y:S01]  /*4d70*/  UMOV UR27, UR51 ;  /* 0x00000033001b7c82 */ /* 0x000fe20008000000 */
        /* <DEDUP_REMOVED lines=8> */
[----:B------:R-:W-:Y:S02]  /*4e00*/  @!UP4 UIADD3 UR8, UPT, UPT, UR6, 0x3a00, URZ ;  /* 0x00003a000608c890 */ /* 0x000fe4000fffe0ff */
        /* <DEDUP_REMOVED lines=13> */
.L_x_197:
[----:B------:R-:W4:Y:S01]  /*4ee0*/  LDC.64 R16, c[0x0][0xd10] ;  /* 0x00034400ff107b82 */ /* 0x000f220000000a00 */
[----:B------:R-:W-:Y:S01]  /*4ef0*/  @!P4 R2UR UR9, R21 ;  /* 0x000000001509c2ca */ /* 0x000fe200000e0000 */
[----:B------:R-:W-:Y:S01]  /*4f00*/  VOTEU.ALL UP4, P4 ;  /* 0x0000000000ff7886 */ /* 0x000fe20002080000 */
[----:B------:R-:W-:Y:S01]  /*4f10*/  @!P4 R2UR UR8, R20 ;  /* 0x000000001408c2ca */ /* 0x000fe200000e0000 */
[----:B------:R-:W-:Y:S01]  /*4f20*/  VOTEU.ALL UP3, P4 ;  /* 0x0000000000ff7886 */ /* 0x000fe20002060000 */
[----:B------:R-:W-:Y:S03]  /*4f30*/  UMOV UR14, 0x0 ;  /* 0x00000000000e7882 */ /* 0x000fe60000000000 */
[----:B------:R-:W5:Y:S01]  /*4f40*/  LDC.64 R14, c[0x0][0xd18] ;  /* 0x00034600ff0e7b82 */ /* 0x000f620000000a00 */
[----:B------:R-:W-:Y:S01]  /*4f50*/  @!UP4 UIADD3 UR43, UPT, UPT, UR59, 0x20, URZ ;  /* 0x000000203b2bc890 */ /* 0x000fe2000fffe0ff */
[----:B------:R-:W-:Y:S01]  /*4f60*/  @P3 SHF.R.U32.HI R30, RZ, 0x10, R25 ;  /* 0x00000010ff1e3819 */ /* 0x000fe20000011619 */
[----:B------:R-:W-:Y:S01]  /*4f70*/  @!UP4 UIADD3 UR40, UPT, UPT, UR6, 0x4200, URZ ;  /* 0x000042000628c890 */ /* 0x000fe2000fffe0ff */
[----:B------:R-:W-:Y:S01]  /*4f80*/  VIADD R32, R32, 0x1 ;  /* 0x0000000120207836 */ /* 0x000fe20000000000 */
[----:B------:R-:W-:Y:S03]  /*4f90*/  UMOV UR15, 0x10000000 ;  /* 0x10000000000f7882 */ /* 0x000fe60000000000 */
[----:B--2---:R-:W2:Y:S01]  /*4fa0*/  @!P1 LDC R0, c[0x0][0xd20] ;  /* 0x00034800ff009b82 */ /* 0x004ea20000000800 */
[----:B------:R-:W-:Y:S01]  /*4fb0*/  UMOV UR42, UR58 ;  /* 0x0000003a002a7c82 */ /* 0x000fe20008000000 */
[----:B------:R-:W-:Y:S01]  /*4fc0*/  IMAD.U32 R20, RZ, RZ, UR9 ;  /* 0x00000009ff147e24 */ /* 0x000fe2000f8e00ff */
[----:B------:R-:W-:Y:S05]  /*4fd0*/  UMOV UR44, UR36 ;  /* 0x00000024002c7c82 */ /* 0x000fea0008000000 */
[----:B------:R-:W1:Y:S01]  /*4fe0*/  @!P1 LDC R3, c[0x0][0xd0c] ;  /* 0x00034300ff039b82 */ /* 0x000e620000000800 */
[----:B------:R-:W-:Y:S01]  /*4ff0*/  IMAD.U32 R21, RZ, RZ, UR8 ;  /* 0x00000008ff157e24 */ /* 0x000fe2000f8e00ff */
[----:B------:R-:W-:Y:S01]  /*5000*/  @!UP4 UIADD3 UR26, UPT, UPT, UR58, 0x20, URZ ;  /* 0x000000203a1ac890 */ /* 0x000fe2000fffe0ff */
[----:B------:R-:W-:Y:S01]  /*5010*/  @!P4 R2UR UR22, R20 ;  /* 0x000000001416c2ca */ /* 0x000fe200000e0000 */
[----:B------:R-:W-:Y:S01]  /*5020*/  @!UP4 UIADD3 UR24, UPT, UPT, UR6, 0x4a00, URZ ;  /* 0x00004a000618c890 */ /* 0x000fe2000fffe0ff */
[----:B------:R-:W-:Y:S01]  /*5030*/  @!P4 IMAD.MOV.U32 R20, RZ, RZ, 0x2000 ;  /* 0x00002000ff14c424 */ /* 0x000fe200078e00ff */
[----:B------:R-:W-:Y:S01]  /*5040*/  @!P4 R2UR UR23, R21 ;  /* 0x000000001517c2ca */ /* 0x000fe200000e0000 */
[----:B------:R-:W-:Y:S01]  /*5050*/  VOTEU.ALL UP2, P4 ;  /* 0x0000000000ff7886 */ /* 0x000fe20002040000 */
[----:B------:R-:W-:Y:S01]  /*5060*/  UMOV UR25, UR41 ;  /* 0x0000002900197c82 */ /* 0x000fe20008000000 */
[----:B------:R-:W-:Y:S01]  /*5070*/  UMOV UR28, UR36 ;  /* 0x00000024001c7c82 */ /* 0x000fe20008000000 */
[----:B------:R-:W-:Y:S01]  /*5080*/  UMOV UR27, UR43 ;  /* 0x0000002b001b7c82 */ /* 0x000fe20008000000 */
[----:B------:R-:W-:Y:S02]  /*5090*/  @!UP4 UIADD3 UR18, UPT, UPT, UR58, 0x40, URZ ;  /* 0x000000403a12c890 */ /* 0x000fe4000fffe0ff */
[----:B------:R-:W-:Y:S01]  /*50a0*/  @!UP4 UIADD3 UR16, UPT, UPT, UR6, 0x5200, URZ ;  /* 0x000052000610c890 */ /* 0x000fe2000fffe0ff */
[----:B------:R-:W-:Y:S01]  /*50b0*/  VOTEU.ALL UP1, P4 ;  /* 0x0000000000ff7886 */ /* 0x000fe20002020000 */
[----:B------:R-:W-:Y:S01]  /*50c0*/  UMOV UR17, UR41 ;  /* 0x0000002900117c82 */ /* 0x000fe20008000000 */
[----:B------:R-:W-:Y:S01]  /*50d0*/  UMOV UR20, UR36 ;  /* 0x0000002400147c82 */ /* 0x000fe20008000000 */
[----:B------:R-:W-:Y:S02]  /*50e0*/  UMOV UR19, UR43 ;  /* 0x0000002b00137c82 */ /* 0x000fe40008000000 */
[----:B------:R1:W-:Y:S01]  /*50f0*/  @!UP3 UTMALDG.3D [UR40], [UR22], desc[UR14] ;  /* 0x00000e281600b5b4 */ /* 0x0003e20008011000 */
[----:B------:R-:W-:Y:S02]  /*5100*/  @!UP4 UIADD3 UR10, UPT, UPT, UR58, 0x60, URZ ;  /* 0x000000603a0ac890 */ /* 0x000fe4000fffe0ff */
[----:B------:R-:W-:Y:S01]  /*5110*/  @!UP4 UIADD3 UR8, UPT, UPT, UR6, 0x5a00, URZ ;  /* 0x00005a000608c890 */ /* 0x000fe2000fffe0ff */
[----:B------:R-:W-:Y:S01]  /*5120*/  UMOV UR9, UR41 ;  /* 0x0000002900097c82 */ /* 0x000fe20008000000 */
[----:B------:R-:W-:Y:S01]  /*5130*/  UMOV UR12, UR36 ;  /* 0x00000024000c7c82 */ /* 0x000fe20008000000 */
[----:B------:R-:W-:Y:S01]  /*5140*/  UMOV UR11, UR43 ;  /* 0x0000002b000b7c82 */ /* 0x000fe20008000000 */
[----:B------:R1:W-:Y:S01]  /*5150*/  @!UP2 UTMALDG.3D [UR24], [UR22], desc[UR14] ;  /* 0x00000e181600a5b4 */ /* 0x0003e20008011000 */
[----:B------:R-:W-:Y:S01]  /*5160*/  VOTEU.ALL UP2, P4 ;  /* 0x0000000000ff7886 */ /* 0x000fe20002040000 */
[----:B------:R-:W-:Y:S01]  /*5170*/  UPRMT UR21, UR37, 0x654, UR41 ;  /* 0x0000065425157896 */ /* 0x000fe20008000029 */
[----:B----4-:R-:W-:Y:S01]  /*5180*/  @!P1 IMAD.HI.U32 R12, R13, R16, RZ ;  /* 0x000000100d0c9227 */ /* 0x010fe200078e00ff */
[----:B-----5:R-:W-:Y:S02]  /*5190*/  @!P1 ISETP.NE.AND P0, PT, R14, 0x1, PT ;  /* 0x000000010e00980c */ /* 0x020fe40003f05270 */
[----:B-1----:R-:W-:Y:S01]  /*51a0*/  @!P1 ISETP.NE.AND P2, PT, R3, 0x1, PT ;  /* 0x000000010300980c */ /* 0x002fe20003f45270 */
[C---:B------:R-:W-:Y:S01]  /*51b0*/  @!P1 IMAD.HI.U32 R9, R10.reuse, R15, RZ ;  /* 0x0000000f0a099227 */ /* 0x040fe200078e00ff */
[----:B------:R1:W-:Y:S02]  /*51c0*/  @!UP1 UTMALDG.3D [UR16], [UR22], desc[UR14] ;  /* 0x00000e10160095b4 */ /* 0x0003e40008011000 */
[----:B------:R-:W-:Y:S02]  /*51d0*/  @!P1 SHF.R.U32.HI R12, RZ, R17, R12 ;  /* 0x00000011ff0c9219 */ /* 0x000fe4000001160c */
[----:B--2---:R-:W-:Y:S02]  /*51e0*/  @!P1 SHF.R.U32.HI R9, RZ, R0, R9 ;  /* 0x00000000ff099219 */ /* 0x004fe40000011609 */
[----:B------:R-:W-:Y:S01]  /*51f0*/  @!P1 SEL R12, R13, R12, !P2 ;  /* 0x0000000c0d0c9207 */ /* 0x000fe20005000000 */
[----:B------:R1:W-:Y:S01]  /*5200*/  @!UP2 UTMALDG.3D [UR8], [UR22], desc[UR14] ;  /* 0x00000e081600a5b4 */ /* 0x0003e20008011000 */
[----:B------:R1:W-:Y:S01]  /*5210*/  @!P4 SYNCS.ARRIVE.TRANS64.RED.A0TR RZ, [UR6+0xe0], R20 ;  /* 0x0000e014ffffc9a7 */ /* 0x0003e20008300406 */
[----:B------:R-:W-:Y:S05]  /*5220*/  @!P1 SEL R9, R10, R9, !P0 ;  /* 0x000000090a099207 */ /* 0x000fea0004000000 */
[----:B------:R-:W-:Y:S02]  /*5230*/  @!P1 IMAD.IADD R0, R9, 0x1, -R12 ;  /* 0x0000000109009824 */ /* 0x000fe400078e0a0c */
[----:B------:R-:W-:Y:S02]  /*5240*/  @!P1 IMAD.IADD R9, R12, 0x1, -R9 ;  /* 0x000000010c099824 */ /* 0x000fe400078e0a09 */
[----:B------:R-:W-:Y:S02]  /*5250*/  @!P1 IMAD R13, R0, R3, R13 ;  /* 0x00000003000d9224 */ /* 0x000fe400078e020d */
[----:B------:R-:W-:Y:S01]  /*5260*/  @!P1 IMAD R10, R9, R14, R10 ;  /* 0x0000000e090a9224 */ /* 0x000fe200078e020a */
[----:B------:R-:W-:Y:S01]  /*5270*/  SYNCS.ARRIVE.TRANS64.RED.A1T0 RZ, [UR21], RZ ;  /* 0x000000ffffff79a7 */ /* 0x000fe20008100415 */
[----:B------:R-:W2:Y:S02]  /*5280*/  SYNCS.PHASECHK.TRANS64.TRYWAIT P5, [UR6+0x108], R11 ;  /* 0x0001080bff0075a7 */ /* 0x000ea400080a1106 */
[----:B-12---:R-:W-:Y:S05]  /*5290*/  @!P5 BRA `(.L_x_93) ;  /* 0x000000480024d947 */ /* 0x006fea0003800000 */
.L_x_199:
[----:B------:R-:W-:Y:S01]  /*52a0*/  @!P4 IADD3 R3, P0, PT, R36, 0x780, RZ ;  /* 0x000007802403c810 */ /* 0x000fe20007f1e0ff */
[----:B------:R-:W-:Y:S01]  /*52b0*/  VOTEU.ALL UP3, P4 ;  /* 0x0000000000ff7886 */ /* 0x000fe20002060000 */
[----:B------:R-:W-:Y:S01]  /*52c0*/  UMOV UR14, 0x0 ;  /* 0x00000000000e7882 */ /* 0x000fe20000000000 */
[----:B------:R-:W-:Y:S01]  /*52d0*/  UMOV UR15, 0x10000000 ;  /* 0x10000000000f7882 */ /* 0x000fe20000000000 */
[----:B------:R-:W-:Y:S01]  /*52e0*/  @!P4 R2UR UR9, R3 ;  /* 0x000000000309c2ca */ /* 0x000fe200000e0000 */
[----:B-1----:R-:W-:Y:S01]  /*52f0*/  @!P4 IMAD.X R0, RZ, RZ, R37, P0 ;  /* 0x000000ffff00c224 */ /* 0x002fe200000e0625 */
[----:B------:R-:W-:Y:S01]  /*5300*/  UMOV UR34, UR58 ;  /* 0x0000003a00227c82 */ /* 0x000fe20008000000 */
[----:B------:R-:W-:Y:S01]  /*5310*/  VOTEU.ALL UP2, P4 ;  /* 0x0000000000ff7886 */ /* 0x000fe20002040000 */
[----:B------:R-:W-:Y:S01]  /*5320*/  UMOV UR28, UR36 ;  /* 0x00000024001c7c82 */ /* 0x000fe20008000000 */
[----:B------:R-:W-:Y:S01]  /*5330*/  VOTEU.ALL UP4, P4 ;  /* 0x0000000000ff7886 */ /* 0x000fe20002080000 */
[----:B------:R-:W-:Y:S01]  /*5340*/  @!P4 R2UR UR8, R0 ;  /* 0x000000000008c2ca */ /* 0x000fe200000e0000 */
[----:B------:R-:W-:Y:S01]  /*5350*/  VOTEU.ALL UP1, P4 ;  /* 0x0000000000ff7886 */ /* 0x000fe20002020000 */
[----:B------:R-:W-:Y:S01]  /*5360*/  UMOV UR20, UR36 ;  /* 0x0000002400147c82 */ /* 0x000fe20008000000 */
[----:B------:R-:W-:Y:S01]  /*5370*/  UMOV UR12, UR36 ;  /* 0x00000024000c7c82 */ /* 0x000fe20008000000 */
[----:B------:R-:W-:Y:S01]  /*5380*/  @!UP4 UIADD3 UR33, UPT, UPT, UR6, 0xe8, URZ ;  /* 0x000000e80621c890 */ /* 0x000fe2000fffe0ff */
[----:B------:R-:W-:Y:S01]  /*5390*/  ISETP.NE.AND P0, PT, R32, 0x2, PT ;  /* 0x000000022000780c */ /* 0x000fe20003f05270 */
[----:B------:R-:W-:Y:S01]  /*53a0*/  @!UP4 UIADD3 UR35, UPT, UPT, UR59, 0x30, URZ ;  /* 0x000000303b23c890 */ /* 0x000fe2000fffe0ff */
[----:B------:R-:W-:Y:S01]  /*53b0*/  IMAD.U32 R14, RZ, RZ, UR9 ;  /* 0x00000009ff0e7e24 */ /* 0x000fe2000f8e00ff */
[----:B------:R-:W-:Y:S01]  /*53c0*/  @!UP4 UIADD3 UR32, UPT, UPT, UR6, 0x6200, URZ ;  /* 0x000062000620c890 */ /* 0x000fe2000fffe0ff */
[----:B------:R-:W-:Y:S01]  /*53d0*/  SEL R0, RZ, 0x1, P0 ;  /* 0x00000001ff007807 */ /* 0x000fe20000000000 */
[----:B------:R-:W-:Y:S01]  /*53e0*/  @!UP4 UIADD3 UR26, UPT, UPT, UR58, 0x20, URZ ;  /* 0x000000203a1ac890 */ /* 0x000fe2000fffe0ff */
[----:B------:R-:W-:Y:S01]  /*53f0*/  LOP3.LUT R33, R33, 0x1, RZ, 0x3c, !PT ;  /* 0x0000000121217812 */ /* 0x000fe200078e3cff */
[----:B------:R-:W-:Y:S01]  /*5400*/  @!UP4 UIADD3 UR24, UPT, UPT, UR6, 0x6a00, URZ ;  /* 0x00006a000618c890 */ /* 0x000fe2000fffe0ff */
[----:B------:R-:W-:Y:S01]  /*5410*/  IMAD.U32 R15, RZ, RZ, UR8 ;  /* 0x00000008ff0f7e24 */ /* 0x000fe2000f8e00ff */
[----:B------:R-:W-:Y:S01]  /*5420*/  @!P4 R2UR UR22, R14 ;  /* 0x000000000e16c2ca */ /* 0x000fe200000e0000 */
[----:B------:R-:W-:Y:S01]  /*5430*/  UMOV UR25, UR33 ;  /* 0x0000002100197c82 */ /* 0x000fe20008000000 */
[----:B------:R-:W-:Y:S01]  /*5440*/  UMOV UR27, UR35 ;  /* 0x00000023001b7c82 */ /* 0x000fe20008000000 */
[----:B------:R-:W-:Y:S01]  /*5450*/  @!UP4 UIADD3 UR18, UPT, UPT, UR58, 0x40, URZ ;  /* 0x000000403a12c890 */ /* 0x000fe2000fffe0ff */
[----:B------:R-:W-:Y:S01]  /*5460*/  @!P4 R2UR UR23, R15 ;  /* 0x000000000f17c2ca */ /* 0x000fe200000e0000 */
[----:B------:R-:W-:Y:S01]  /*5470*/  @!UP4 UIADD3 UR16, UPT, UPT, UR6, 0x7200, URZ ;  /* 0x000072000610c890 */ /* 0x000fe2000fffe0ff */
[----:B------:R-:W-:Y:S01]  /*5480*/  LOP3.LUT R31, R31, R0, RZ, 0x3c, !PT ;  /* 0x000000001f1f7212 */ /* 0x000fe200078e3cff */
[----:B------:R-:W-:Y:S01]  /*5490*/  UMOV UR17, UR33 ;  /* 0x0000002100117c82 */ /* 0x000fe20008000000 */
[----:B------:R-:W-:Y:S01]  /*54a0*/  UMOV UR19, UR35 ;  /* 0x0000002300137c82 */ /* 0x000fe20008000000 */
[----:B------:R-:W-:Y:S01]  /*54b0*/  @!UP4 UIADD3 UR10, UPT, UPT, UR58, 0x60, URZ ;  /* 0x000000603a0ac890 */ /* 0x000fe2000fffe0ff */
[----:B------:R-:W-:Y:S01]  /*54c0*/  IMAD.IADD R20, R10, 0x1, R51 ;  /* 0x000000010a147824 */ /* 0x000fe200078e0233 */
[----:B------:R-:W-:Y:S01]  /*54d0*/  @!UP4 UIADD3 UR8, UPT, UPT, UR6, 0x7a00, URZ ;  /* 0x00007a000608c890 */ /* 0x000fe2000fffe0ff */
[----:B------:R-:W-:Y:S01]  /*54e0*/  IMAD.IADD R21, R13, 0x1, R58 ;  /* 0x000000010d157824 */ /* 0x000fe200078e023a */
[----:B------:R-:W-:Y:S01]  /*54f0*/  UMOV UR9, UR33 ;  /* 0x0000002100097c82 */ /* 0x000fe20008000000 */
[----:B------:R-:W-:Y:S01]  /*5500*/  UMOV UR11, UR35 ;  /* 0x00000023000b7c82 */ /* 0x000fe20008000000 */
[----:B------:R-:W-:Y:S02]  /*5510*/  SEL R32, R32, RZ, P0 ;  /* 0x000000ff20207207 */ /* 0x000fe40000000000 */
[----:B------:R1:W-:Y:S01]  /*5520*/  @!UP3 UTMALDG.3D [UR32], [UR22], desc[UR14] ;  /* 0x00000e201600b5b4 */ /* 0x0003e20008011000 */
[----:B------:R4:W-:Y:S01]  /*5530*/  @!UP2 UTMALDG.3D [UR24], [UR22], desc[UR14] ;  /* 0x00000e181600a5b4 */ /* 0x0009e20008011000 */
[----:B------:R-:W-:Y:S01]  /*5540*/  VOTEU.ALL UP2, P4 ;  /* 0x0000000000ff7886 */ /* 0x000fe20002040000 */
[----:B------:R4:W-:Y:S01]  /*5550*/  @!UP1 UTMALDG.3D [UR16], [UR22], desc[UR14] ;  /* 0x00000e10160095b4 */ /* 0x0009e20008011000 */
[----:B------:R-:W-:Y:S03]  /*5560*/  UPLOP3.LUT UP1, UPT, UPT, UPT, UPT, 0x80, 0x8 ;  /* 0x000000000008789c */ /* 0x000fe60003f2f070 */
[----:B------:R4:W-:Y:S01]  /*5570*/  @!UP2 UTMALDG.3D [UR8], [UR22], desc[UR14] ;  /* 0x00000e081600a5b4 */ /* 0x0009e20008011000 */
[----:B------:R4:W-:Y:S01]  /*5580*/  @!P4 SYNCS.ARRIVE.TRANS64.RED.A0TR RZ, [UR6+0xe8], R29 ;  /* 0x0000e81dffffc9a7 */ /* 0x0009e20008300406 */
[----:B-1----:R-:W-:Y:S01]  /*5590*/  @P3 R2UR UR36, R30 ;  /* 0x000000001e2432ca */ /* 0x002fe200000e0000 */
[----:B------:R-:W-:Y:S01]  /*55a0*/  SYNCS.ARRIVE.TRANS64.RED.A1T0 RZ, [UR7], RZ ;  /* 0x000000ffffff79a7 */ /* 0x000fe20008100407 */
[----:B------:R-:W-:Y:S02]  /*55b0*/  @!UPT UIADD3 URZ, UPT, UPT, URZ, URZ, URZ ;  /* 0x000000fffffff290 */ /* 0x000fe4000fffe0ff */
[----:B------:R-:W-:Y:S11]  /*55c0*/  @P3 BRA `(.L_x_94) ;  /* 0xffffffec00503947 */ /* 0x000ff6000383ffff */
[----:B------:R-:W-:-:S04]  /*55d0*/  SHF.L.U32 R3, R33, 0x1f, RZ ;  /* 0x0000001f21037819 */ /* 0x000fc800000006ff */
[----:B------:R-:W1:Y:S02]  /*55e0*/  SYNCS.PHASECHK.TRANS64.TRYWAIT P0, [UR6+0xf0], R3 ;  /* 0x0000f003ff0075a7 */ /* 0x000e640008001106 */
[----:B-1----:R-:W-:Y:S05]  /*55f0*/  @!P0 BRA `(.L_x_95) ;  /* 0x0000004400648947 */ /* 0x002fea0003800000 */
.L_x_201:
[----:B------:R-:W2:Y:S02]  /*5600*/  SYNCS.PHASECHK.TRANS64.TRYWAIT P0, [UR6+0xf8], R3 ;  /* 0x0000f803ff0075a7 */ /* 0x000ea40008001106 */
[----:B--2---:R-:W-:Y:S05]  /*5610*/  @!P0 BRA `(.L_x_96) ;  /* 0x0000004400748947 */ /* 0x004fea0003800000 */
.L_x_203:
[----:B------:R-:W2:Y:S02]  /*5620*/  SYNCS.PHASECHK.TRANS64.TRYWAIT P0, [UR6+0x100], R3 ;  /* 0x00010003ff0075a7 */ /* 0x000ea40008001106 */
[----:B--2---:R-:W-:Y:S05]  /*5630*/  @!P0 BRA `(.L_x_97) ;  /* 0x0000004400848947 */ /* 0x004fea0003800000 */
.L_x_205:
[----:B-1----:R-:W-:-:S07]  /*5640*/  MOV R0, UR6 ;  /* 0x0000000600007c02 */ /* 0x002fce0008000f00 */
.L_x_98:
[----:B-1----:R-:W-:-:S04]  /*5650*/  SHF.L.U32 R3, R33, 0x1f, RZ ;  /* 0x0000001f21037819 */ /* 0x002fc800000006ff */
[----:B------:R1:W2:Y:S03]  /*5660*/  SYNCS.PHASECHK.TRANS64.TRYWAIT P0, [R0+URZ+0x108], R3 ;  /* 0x00010803000075a7 */ /* 0x0002a600080011ff */
[----:B--2---:R-:W-:Y:S05]  /*5670*/  @!P0 NANOSLEEP.SYNCS 0x989680 ;  /* 0x009896800000895d */ /* 0x004fea0003900000 */
[----:B------:R-:W2:Y:S02]  /*5680*/  @!P0 SYNCS.PHASECHK.TRANS64 P0, [R0+URZ+0x108], R3 ;  /* 0x00010803000085a7 */ /* 0x000ea400080010ff */
[----:B--2-4-:R-:W-:Y:S05]  /*5690*/  @P0 EXIT ;  /* 0x000000000000094d */ /* 0x014fea0003800000 */
[----:B------:R-:W-:Y:S05]  /*56a0*/  BRA `(.L_x_98) ;  /* 0xfffffffc00e87947 */ /* 0x000fea000383ffff */
.L_x_83:
[----:B------:R-:W-:-:S06]  /*56b0*/  UISETP.GE.AND UP1, UPT, UR10, 0x4, UPT ;  /* 0x000000040a00788c */ /* 0x000fcc000bf26270 */
[----:B------:R-:W-:-:S13]  /*56c0*/  PLOP3.LUT P0, PT, PT, PT, UP1, 0x80, 0x8 ;  /* 0x000000000008781c */ /* 0x000fda0003f0f018 */
[----:B------:R-:W-:Y:S05]  /*56d0*/  @!P0 EXIT ;  /* 0x000000000000894d */ /* 0x000fea0003800000 */
[----:B------:R-:W-:Y:S01]  /*56e0*/  BAR.SYNC.DEFER_BLOCKING 0x6, 0xa0 ;  /* 0x0182800000007b1d */ /* 0x000fe20000010000 */
[C---:B------:R-:W-:Y:S01]  /*56f0*/  IMAD.SHL.U32 R4, R72.reuse, 0x10, RZ ;  /* 0x0000001048047824 */ /* 0x040fe200078e00ff */
[C---:B------:R-:W-:Y:S01]  /*5700*/  R2P PR, R72.reuse, 0x18 ;  /* 0x0000001848007804 */ /* 0x040fe20000000000 */
[C---:B------:R-:W-:Y:S01]  /*5710*/  IMAD.U32 R31, R72.reuse, 0x10000, RZ ;  /* 0x00010000481f7824 */ /* 0x040fe200078e00ff */
[----:B------:R-:W-:Y:S01]  /*5720*/  LOP3.LUT R72, R72, 0x60, RZ, 0xc0, !PT ;  /* 0x0000006048487812 */ /* 0x000fe200078ec0ff */
[----:B------:R-:W-:Y:S01]  /*5730*/  IMAD.MOV.U32 R70, RZ, RZ, 0xa0 ;  /* 0x000000a0ff467424 */ /* 0x000fe200078e00ff */
[----:B------:R-:W-:Y:S02]  /*5740*/  UMOV UR48, 0x400 ;  /* 0x0000040000307882 */ /* 0x000fe40000000000 */
[----:B------:R-:W1:Y:S01]  /*5750*/  LDC R61, c[0x0][0x370] ;  /* 0x0000dc00ff3d7b82 */ /* 0x000e620000000800 */
[----:B------:R-:W-:Y:S01]  /*5760*/  ULEA UR48, UR37, UR48, 0x18 ;  /* 0x0000003025307291 */ /* 0x000fe2000f8ec0ff */
[----:B------:R-:W-:Y:S01]  /*5770*/  LOP3.LUT R71, R3, 0x600, R4, 0xf8, !PT ;  /* 0x0000060003477812 */ /* 0x000fe200078ef804 */
[----:B------:R-:W-:Y:S01]  /*5780*/  IMAD.MOV.U32 R68, RZ, RZ, 0x1 ;  /* 0x00000001ff447424 */ /* 0x000fe200078e00ff */
[----:B------:R-:W-:Y:S01]  /*5790*/  LOP3.LUT R31, R31, 0x600000, RZ, 0xc0, !PT ;  /* 0x006000001f1f7812 */ /* 0x000fe200078ec0ff */
[----:B------:R-:W-:Y:S01]  /*57a0*/  UIADD3 UR4, UPT, UPT, UR48, 0x200, URZ ;  /* 0x0000020030047890 */ /* 0x000fe2000fffe0ff */
[----:B------:R-:W-:Y:S01]  /*57b0*/  IMAD.MOV.U32 R30, RZ, RZ, RZ ;  /* 0x000000ffff1e7224 */ /* 0x000fe200078e00ff */
[----:B------:R-:W-:Y:S01]  /*57c0*/  CS2R R66, SRZ ;  /* 0x0000000000427805 */ /* 0x000fe2000001ff00 */
[----:B------:R-:W2:Y:S01]  /*57d0*/  LDC R28, c[0x0][0xd0c] ;  /* 0x00034300ff1c7b82 */ /* 0x000ea20000000800 */
[----:B------:R-:W-:Y:S01]  /*57e0*/  IMAD.MOV.U32 R76, RZ, RZ, RZ ;  /* 0x000000ffff4c7224 */ /* 0x000fe200078e00ff */
[----:B------:R-:W-:Y:S01]  /*57f0*/  SEL R70, R70, 0x60, !P3 ;  /* 0x0000006046467807 */ /* 0x000fe20005800000 */
[----:B------:R-:W-:Y:S01]  /*5800*/  IMAD.U32 R64, RZ, RZ, UR4 ;  /* 0x00000004ff407e24 */ /* 0x000fe2000f8e00ff */
[----:B------:R-:W3:Y:S04]  /*5810*/  LDCU.64 UR52, c[0x0][0x348] ;  /* 0x00006900ff3477ac */ /* 0x000ee80008000a00 */
[----:B------:R-:W4:Y:S01]  /*5820*/  LDC R60, c[0x0][0xd20] ;  /* 0x00034800ff3c7b82 */ /* 0x000f220000000800 */
[----:B------:R-:W3:Y:S01]  /*5830*/  LDS R0, [UR48+0x1b0] ;  /* 0x0001b030ff007984 */ /* 0x000ee20008000800 */
[----:B------:R-:W-:Y:S01]  /*5840*/  LEA R71, R71, R64, 0x2 ;  /* 0x0000004047477211 */ /* 0x000fe200078e10ff */
[----:B------:R-:W1:Y:S03]  /*5850*/  LDCU.64 UR44, c[0x0][0xa88] ;  /* 0x00015100ff2c77ac */ /* 0x000e660008000a00 */
[C---:B------:R-:W-:Y:S01]  /*5860*/  IADD3 R69, PT, PT, R71.reuse, 0x140, RZ ;  /* 0x0000014047457810 */ /* 0x040fe20007ffe0ff */
[----:B------:R-:W1:Y:S01]  /*5870*/  LDCU.64 UR46, c[0x0][0xa90] ;  /* 0x00015200ff2e77ac */ /* 0x000e620008000a00 */
[----:B------:R-:W1:Y:S01]  /*5880*/  LDC R26, c[0x0][0xd30] ;  /* 0x00034c00ff1a7b82 */ /* 0x000e620000000800 */
[----:B------:R-:W-:Y:S01]  /*5890*/  @P4 IADD3 R69, PT, PT, R71, 0xc0, RZ ;  /* 0x000000c047454810 */ /* 0x000fe20007ffe0ff */
[----:B------:R-:W-:Y:S01]  /*58a0*/  UMOV UR49, URZ ;  /* 0x000000ff00317c82 */ /* 0x000fe20008000000 */
[----:B------:R-:W-:-:S05]  /*58b0*/  UMOV UR51, URZ ;  /* 0x000000ff00337c82 */ /* 0x000fca0008000000 */
[----:B------:R-:W1:Y:S08]  /*58c0*/  LDC.64 R56, c[0x0][0xd10] ;  /* 0x00034400ff387b82 */ /* 0x000e700000000a00 */
[----:B------:R-:W1:Y:S08]  /*58d0*/  LDC.64 R24, c[0x0][0xd18] ;  /* 0x00034600ff187b82 */ /* 0x000e700000000a00 */
[----:B------:R-:W1:Y:S08]  /*58e0*/  LDC.64 R22, c[0x0][0xd28] ;  /* 0x00034a00ff167b82 */ /* 0x000e700000000a00 */
[----:B------:R-:W1:Y:S01]  /*58f0*/  LDC.64 R54, c[0x0][0xab0] ;  /* 0x0002ac00ff367b82 */ /* 0x000e620000000a00 */
[----:B---3--:R-:W-:-:S07]  /*5900*/  IADD3 R31, PT, PT, R0, R31, RZ ;  /* 0x0000001f001f7210 */ /* 0x008fce0007ffe0ff */
[----:B------:R-:W3:Y:S08]  /*5910*/  LDC.64 R52, c[0x0][0xaa8] ;  /* 0x0002aa00ff347b82 */ /* 0x000ef00000000a00 */
[----:B--2-4-:R-:W1:Y:S02]  /*5920*/  LDC R62, c[0x0][0x374] ;  /* 0x0000dd00ff3e7b82 */ /* 0x014e640000000800 */
.L_x_142:
[----:B------:R-:W-:Y:S02]  /*5930*/  LEA R0, R76, UR48, 0x3 ;  /* 0x000000304c007c11 */ /* 0x000fe4000f8e18ff */
[----:B------:R-:W-:Y:S02]  /*5940*/  SHF.L.U32 R3, R66, 0x1f, RZ ;  /* 0x0000001f42037819 */ /* 0x000fe400000006ff */
[----:B------:R-:W-:Y:S02]  /*5950*/  LEA R16, R76, UR48, 0x4 ;  /* 0x000000304c107c11 */ /* 0x000fe4000f8e20ff */
[----:B------:R-:W2:Y:S02]  /*5960*/  SYNCS.PHASECHK.TRANS64.TRYWAIT P0, [R0+URZ+0x120], R3 ;  /* 0x00012003000075a7 */ /* 0x000ea400080011ff */
[----:B--23--:R-:W-:Y:S05]  /*5970*/  @!P0 BRA `(.L_x_99) ;  /* 0x0000004000cc8947 */ /* 0x00cfea0003800000 */
.L_x_206:
[----:B------:R-:W4:Y:S01]  /*5980*/  LDC.64 R14, c[0x0][0xd10] ;  /* 0x00034400ff0e7b82 */ /* 0x000f220000000a00 */
[----:B------:R-:W3:Y:S01]  /*5990*/  LDS.128 R16, [R16+0x190] ;  /* 0x0001900010107984 */ /* 0x000ee20000000c00 */
[----:B-1----:R-:W-:Y:S01]  /*59a0*/  ISETP.NE.AND P1, PT, R26, 0x1, PT ;  /* 0x000000011a00780c */ /* 0x002fe20003f25270 */
[----:B--2---:R-:W-:Y:S01]  /*59b0*/  VIADD R0, R0, 0x130 ;  /* 0x0000013000007836 */ /* 0x004fe20000000000 */
[----:B------:R-:W-:Y:S04]  /*59c0*/  ISETP.GE.AND P0, PT, R2, 0x1, PT ;  /* 0x000000010200780c */ /* 0x000fe80003f06270 */
[----:B------:R-:W1:Y:S01]  /*59d0*/  LDC.64 R12, c[0x0][0xd18] ;  /* 0x00034600ff0c7b82 */ /* 0x000e620000000a00 */
[----:B------:R-:W-:Y:S01]  /*59e0*/  PRMT R0, RZ, 0x654, R0 ;  /* 0x00000654ff007816 */ /* 0x000fe20000000000 */
[----:B------:R-:W-:Y:S01]  /*59f0*/  @!PT LDS RZ, [RZ] ;  /* 0x00000000fffff984 */ /* 0x000fe20000000800 */
[----:B------:R-:W-:Y:S01]  /*5a00*/  @!PT LDS RZ, [RZ] ;  /* 0x00000000fffff984 */ /* 0x000fe20000000800 */
[----:B------:R-:W-:Y:S01]  /*5a10*/  @!PT LDS RZ, [RZ] ;  /* 0x00000000fffff984 */ /* 0x000fe20000000800 */
[----:B------:R-:W-:Y:S01]  /*5a20*/  @!PT LDS RZ, [RZ] ;  /* 0x00000000fffff984 */ /* 0x000fe20000000800 */
[----:B------:R2:W-:Y:S06]  /*5a30*/  MEMBAR.ALL.CTA ;  /* 0x0000000000007992 */ /* 0x0005ec0000008000 */
[----:B--2---:R-:W2:Y:S01]  /*5a40*/  FENCE.VIEW.ASYNC.S ;  /* 0x00000000000073c6 */ /* 0x004ea20000000000 */
[----:B------:R-:W1:Y:S08]  /*5a50*/  @!P1 LDC R11, c[0x0][0xd20] ;  /* 0x00034800ff0b9b82 */ /* 0x000e700000000800 */
[----:B------:R-:W1:Y:S01]  /*5a60*/  @!P1 LDC R10, c[0x0][0xd0c] ;  /* 0x00034300ff0a9b82 */ /* 0x000e620000000800 */
[----:B--2---:R2:W-:Y:S01]  /*5a70*/  SYNCS.ARRIVE.TRANS64.RED.A1T0 RZ, [R0+URZ], RZ ;  /* 0x000000ff00ff79a7 */ /* 0x0045e200081004ff */
[----:B---3--:R-:W-:Y:S04]  /*5a80*/  LOP3.LUT P4, RZ, R18, 0x1, RZ, 0xc0, !PT ;  /* 0x0000000112ff7812 */ /* 0x008fe8000788c0ff */
[----:B------:R-:W-:Y:S09]  /*5a90*/  P2R R73, PR, RZ, 0x10 ;  /* 0x00000010ff497803 */ /* 0x000ff20000000000 */
[----:B------:R-:W-:Y:S02]  /*5aa0*/  @P4 MOV R29, R16 ;  /* 0x00000010001d4202 */ /* 0x000fe40000000f00 */
[----:B------:R-:W-:Y:S01]  /*5ab0*/  @P4 LOP3.LUT R27, R17, 0xffff, RZ, 0xc0, !PT ;  /* 0x0000ffff111b4812 */ /* 0x000fe200078ec0ff */
[----:B--2-4-:R-:W-:Y:S06]  /*5ac0*/  @!P0 BRA `(.L_x_100) ;  /* 0x0000000000a48947 */ /* 0x014fec0003800000 */
[----:B------:R-:W-:Y:S01]  /*5ad0*/  IMAD.HI.U32 R33, R62, R25, RZ ;  /* 0x000000193e217227 */ /* 0x000fe200078e00ff */
[----:B------:R-:W-:Y:S02]  /*5ae0*/  ISETP.NE.AND P0, PT, R24, 0x1, PT ;  /* 0x000000011800780c */ /* 0x000fe40003f05270 */
[----:B------:R-:W-:Y:S01]  /*5af0*/  ISETP.NE.AND P2, PT, R2, 0x1, PT ;  /* 0x000000010200780c */ /* 0x000fe20003f45270 */
[----:B------:R-:W-:Y:S01]  /*5b00*/  IMAD.HI.U32 R34, R61, R56, RZ ;  /* 0x000000383d227227 */ /* 0x000fe200078e00ff */
[----:B------:R-:W-:Y:S02]  /*5b10*/  SHF.R.U32.HI R33, RZ, R60, R33 ;  /* 0x0000003cff217219 */ /* 0x000fe40000011621 */
[----:B------:R-:W-:Y:S01]  /*5b20*/  ISETP.NE.AND P3, PT, R28, 0x1, PT ;  /* 0x000000011c00780c */ /* 0x000fe20003f65270 */
[----:B------:R-:W-:Y:S01]  /*5b30*/  IMAD.HI.U32 R38, R29, R56, RZ ;  /* 0x000000381d267227 */ /* 0x000fe200078e00ff */
[----:B------:R-:W-:Y:S02]  /*5b40*/  SHF.R.U32.HI R34, RZ, R57, R34 ;  /* 0x00000039ff227219 */ /* 0x000fe40000011622 */
[----:B------:R-:W-:Y:S01]  /*5b50*/  SEL R3, R62, R33, !P0 ;  /* 0x000000213e037207 */ /* 0x000fe20004000000 */
[----:B------:R-:W-:Y:S01]  /*5b60*/  IMAD.HI.U32 R33, R27, R25, RZ ;  /* 0x000000191b217227 */ /* 0x000fe200078e00ff */
[----:B------:R-:W-:Y:S02]  /*5b70*/  SEL R7, R61, R34, !P3 ;  /* 0x000000223d077207 */ /* 0x000fe40005800000 */
[----:B------:R-:W-:Y:S01]  /*5b80*/  SHF.R.U32.HI R38, RZ, R57, R38 ;  /* 0x00000039ff267219 */ /* 0x000fe20000011626 */
[-C--:B------:R-:W-:Y:S04]  /*5b90*/  IMAD.HI.U32 R34, R3, R22.reuse, RZ ;  /* 0x0000001603227227 */ /* 0x080fe800078e00ff */
[----:B------:R-:W-:Y:S01]  /*5ba0*/  IMAD.HI.U32 R36, R7, R22, RZ ;  /* 0x0000001607247227 */ /* 0x000fe200078e00ff */
[-C--:B------:R-:W-:Y:S02]  /*5bb0*/  @P2 SHF.R.U32.HI R3, RZ, R23.reuse, R34 ;  /* 0x00000017ff032219 */ /* 0x080fe40000011622 */
[----:B------:R-:W-:Y:S02]  /*5bc0*/  SHF.R.U32.HI R34, RZ, R60, R33 ;  /* 0x0000003cff227219 */ /* 0x000fe40000011621 */
[----:B------:R-:W-:Y:S01]  /*5bd0*/  @P2 SHF.R.U32.HI R7, RZ, R23, R36 ;  /* 0x00000017ff072219 */ /* 0x000fe20000011624 */
[C---:B------:R-:W-:Y:S01]  /*5be0*/  IMAD R4, R2.reuse, R3, RZ ;  /* 0x0000000302047224 */ /* 0x040fe200078e02ff */
[----:B------:R-:W-:Y:S02]  /*5bf0*/  SEL R5, R27, R34, !P0 ;  /* 0x000000221b057207 */ /* 0x000fe40004000000 */
[----:B------:R-:W-:Y:S01]  /*5c00*/  SEL R3, R29, R38, !P3 ;  /* 0x000000261d037207 */ /* 0x000fe20005800000 */
[----:B------:R-:W-:Y:S01]  /*5c10*/  IMAD R6, R2, R7, RZ ;  /* 0x0000000702067224 */ /* 0x000fe200078e02ff */
[C---:B------:R-:W-:Y:S01]  /*5c20*/  ISETP.GE.AND P0, PT, R5.reuse, R4, PT ;  /* 0x000000040500720c */ /* 0x040fe20003f06270 */
[----:B------:R-:W-:Y:S03]  /*5c30*/  IMAD.HI.U32 R8, R5, R22, RZ ;  /* 0x0000001605087227 */ /* 0x000fe600078e00ff */
[----:B------:R-:W-:Y:S01]  /*5c40*/  ISETP.GE.OR P0, PT, R3, R6, P0 ;  /* 0x000000060300720c */ /* 0x000fe20000706670 */
[----:B------:R-:W-:Y:S01]  /*5c50*/  IMAD.MOV R6, RZ, RZ, -R3 ;  /* 0x000000ffff067224 */ /* 0x000fe200078e0a03 */
[-C--:B------:R-:W-:Y:S03]  /*5c60*/  SHF.R.U32.HI R8, RZ, R23.reuse, R8 ;  /* 0x00000017ff087219 */ /* 0x080fe60000011608 */
[----:B------:R-:W-:Y:S01]  /*5c70*/  IMAD R29, R28, R6, R29 ;  /* 0x000000061c1d7224 */ /* 0x000fe200078e021d */
[----:B------:R-:W-:Y:S05]  /*5c80*/  SEL R9, R5, R8, !P2 ;  /* 0x0000000805097207 */ /* 0x000fea0005000000 */
[----:B------:R-:W-:Y:S02]  /*5c90*/  IMAD.MOV R8, RZ, RZ, -R9 ;  /* 0x000000ffff087224 */ /* 0x000fe400078e0a09 */
[C---:B------:R-:W-:Y:S04]  /*5ca0*/  @!P0 IMAD.HI.U32 R4, R3.reuse, R22, RZ ;  /* 0x0000001603048227 */ /* 0x040fe800078e00ff */
[----:B------:R-:W-:Y:S01]  /*5cb0*/  IMAD R8, R2, R8, R5 ;  /* 0x0000000802087224 */ /* 0x000fe200078e0205 */
[----:B------:R-:W-:Y:S04]  /*5cc0*/  @!P0 SHF.R.U32.HI R4, RZ, R23, R4 ;  /* 0x00000017ff048219 */ /* 0x000fe80000011604 */
[----:B------:R-:W-:Y:S02]  /*5cd0*/  @!P0 SEL R0, R3, R4, !P2 ;  /* 0x0000000403008207 */ /* 0x000fe40005000000 */
[----:B------:R-:W-:Y:S02]  /*5ce0*/  IADD3 R4, PT, PT, -R5, RZ, RZ ;  /* 0x000000ff05047210 */ /* 0x000fe40007ffe1ff */
[----:B------:R-:W-:Y:S01]  /*5cf0*/  @!P0 IADD3 R9, PT, PT, R9, -R0, RZ ;  /* 0x8000000009098210 */ /* 0x000fe20007ffe0ff */
[----:B------:R-:W-:Y:S02]  /*5d00*/  @!P0 IMAD R0, R7, R8, R0 ;  /* 0x0000000807008224 */ /* 0x000fe400078e0200 */
[----:B------:R-:W-:Y:S02]  /*5d10*/  IMAD R27, R24, R4, R27 ;  /* 0x00000004181b7224 */ /* 0x000fe400078e021b */
[----:B------:R-:W-:Y:S02]  /*5d20*/  @!P0 IMAD R5, R9, R2, R3 ;  /* 0x0000000209058224 */ /* 0x000fe400078e0203 */
[----:B------:R-:W-:Y:S04]  /*5d30*/  @!P0 IMAD.MOV.U32 R3, RZ, RZ, R0 ;  /* 0x000000ffff038224 */ /* 0x000fe800078e0000 */
[----:B------:R-:W-:Y:S02]  /*5d40*/  IMAD R29, R3, R28, R29 ;  /* 0x0000001c031d7224 */ /* 0x000fe400078e021d */
[----:B------:R-:W-:Y:S07]  /*5d50*/  IMAD R27, R5, R24, R27 ;  /* 0x00000018051b7224 */ /* 0x000fee00078e021b */
.L_x_100:
[----:B-1----:R-:W-:Y:S01]  /*5d60*/  @!P1 ISETP.NE.AND P0, PT, R12, 0x1, PT ;  /* 0x000000010c00980c */ /* 0x002fe20003f05270 */
[----:B------:R-:W-:Y:S01]  /*5d70*/  @!P1 IMAD.HI.U32 R4, R27, R13, RZ ;  /* 0x0000000d1b049227 */ /* 0x000fe200078e00ff */
[----:B------:R-:W-:Y:S01]  /*5d80*/  R2UR UR41, R21 ;  /* 0x00000000152972ca */ /* 0x000fe200000e0000 */
[----:B------:R-:W-:Y:S01]  /*5d90*/  BSSY.RECONVERGENT B6, `(.L_x_101) ;  /* 0x0000031000067945 */ /* 0x000fe20003800200 */
[----:B------:R-:W-:Y:S01]  /*5da0*/  R2UR UR42, R20 ;  /* 0x00000000142a72ca */ /* 0x000fe200000e0000 */
[----:B------:R-:W-:Y:S01]  /*5db0*/  @!P1 IMAD.HI.U32 R0, R29, R14, RZ ;  /* 0x0000000e1d009227 */ /* 0x000fe200078e00ff */
[----:B------:R-:W-:Y:S02]  /*5dc0*/  @!P1 SHF.R.U32.HI R4, RZ, R11, R4 ;  /* 0x0000000bff049219 */ /* 0x000fe40000011604 */
[----:B------:R-:W-:Y:S01]  /*5dd0*/  @!P1 ISETP.NE.AND P2, PT, R10, 0x1, PT ;  /* 0x000000010a00980c */ /* 0x000fe20003f45270 */
[----:B------:R-:W-:Y:S01]  /*5de0*/  VIADD R76, R76, 0x1 ;  /* 0x000000014c4c7836 */ /* 0x000fe20000000000 */
[----:B------:R-:W-:Y:S02]  /*5df0*/  @!P1 SEL R3, R27, R4, !P0 ;  /* 0x000000041b039207 */ /* 0x000fe40004000000 */
[----:B------:R-:W-:Y:S02]  /*5e00*/  @!P1 SHF.R.U32.HI R0, RZ, R15, R0 ;  /* 0x0000000fff009219 */ /* 0x000fe40000011600 */
[----:B------:R-:W-:Y:S01]  /*5e10*/  LOP3.LUT P0, RZ, R64, 0x1f0, RZ, 0xc0, !PT ;  /* 0x000001f040ff7812 */ /* 0x000fe2000780c0ff */
[----:B------:R-:W-:Y:S01]  /*5e20*/  USHF.L.U32 UR41, UR41, 0x7, URZ ;  /* 0x0000000729297899 */ /* 0x000fe200080006ff */
[----:B------:R-:W-:Y:S01]  /*5e30*/  @!P1 SEL R4, R29, R0, !P2 ;  /* 0x000000001d049207 */ /* 0x000fe20005000000 */
[----:B------:R-:W-:Y:S01]  /*5e40*/  USHF.L.U32 UR42, UR42, 0x6, URZ ;  /* 0x000000062a2a7899 */ /* 0x000fe200080006ff */
[----:B------:R-:W-:Y:S03]  /*5e50*/  @P4 SHF.R.U32.HI R65, RZ, 0x10, R17 ;  /* 0x00000010ff414819 */ /* 0x000fe60000011611 */
[----:B------:R-:W-:Y:S02]  /*5e60*/  @!P1 IMAD.IADD R0, R3, 0x1, -R4 ;  /* 0x0000000103009824 */ /* 0x000fe400078e0a04 */
[----:B------:R-:W-:Y:S02]  /*5e70*/  @!P1 IMAD.IADD R3, R4, 0x1, -R3 ;  /* 0x0000000104039824 */ /* 0x000fe400078e0a03 */
[----:B------:R-:W-:Y:S02]  /*5e80*/  @!P1 IMAD R29, R0, R10, R29 ;  /* 0x0000000a001d9224 */ /* 0x000fe400078e021d */
[----:B------:R-:W-:Y:S01]  /*5e90*/  @!P1 IMAD R27, R3, R12, R27 ;  /* 0x0000000c031b9224 */ /* 0x000fe200078e021b */
[----:B------:R-:W-:Y:S06]  /*5ea0*/  @!P0 BRA `(.L_x_102) ;  /* 0x00000000007c8947 */ /* 0x000fec0003800000 */
[----:B------:R-:W1:Y:S01]  /*5eb0*/  LDCU.64 UR8, c[0x4][0x80] ;  /* 0x01001000ff0877ac */ /* 0x000e620008000a00 */
[----:B------:R-:W-:Y:S01]  /*5ec0*/  MOV R16, 0x0 ;  /* 0x0000000000107802 */ /* 0x000fe20000000f00 */
[----:B------:R-:W-:Y:S02]  /*5ed0*/  HFMA2 R12, -RZ, RZ, 0, 5.9604644775390625e-08 ;  /* 0x00000001ff0c7431 */ /* 0x000fe400000001ff */
[----:B------:R-:W-:Y:S01]  /*5ee0*/  IMAD.MOV.U32 R8, RZ, RZ, 0x70 ;  /* 0x00000070ff087424 */ /* 0x000fe200078e00ff */
[----:B------:R2:W3:Y:S01]  /*5ef0*/  LDC.64 R14, c[0x4][R16] ;  /* 0x01000000100e7b82 */ /* 0x0004e20000000a00 */
[----:B------:R-:W4:Y:S01]  /*5f00*/  LDCU.64 UR6, c[0x4][0x88] ;  /* 0x01001100ff0677ac */ /* 0x000f220008000a00 */
[----:B------:R-:W-:Y:S01]  /*5f10*/  IMAD.MOV.U32 R13, RZ, RZ, RZ ;  /* 0x000000ffff0d7224 */ /* 0x000fe200078e00ff */
[----:B------:R-:W2:Y:S01]  /*5f20*/  LDCU.64 UR4, c[0x4][0x8] ;  /* 0x01000100ff0477ac */ /* 0x000ea20008000a00 */
[----:B-1----:R-:W-:Y:S01]  /*5f30*/  MOV R5, UR9 ;  /* 0x0000000900057c02 */ /* 0x002fe20008000f00 */
[----:B------:R-:W-:Y:S01]  /*5f40*/  IMAD.U32 R4, RZ, RZ, UR8 ;  /* 0x00000008ff047e24 */ /* 0x000fe2000f8e00ff */
[----:B----4-:R-:W-:Y:S01]  /*5f50*/  MOV R7, UR7 ;  /* 0x0000000700077c02 */ /* 0x010fe20008000f00 */
[----:B------:R-:W-:Y:S01]  /*5f60*/  IMAD.U32 R6, RZ, RZ, UR6 ;  /* 0x00000006ff067e24 */ /* 0x000fe2000f8e00ff */
[----:B--2---:R-:W-:Y:S01]  /*5f70*/  MOV R11, UR5 ;  /* 0x00000005000b7c02 */ /* 0x004fe20008000f00 */
[----:B------:R-:W-:Y:S02]  /*5f80*/  IMAD.U32 R10, RZ, RZ, UR4 ;  /* 0x00000004ff0a7e24 */ /* 0x000fe4000f8e00ff */
[----:B------:R-:W-:Y:S07]  /*5f90*/  LEPC R20, `(.L_x_103) ;  /* 0x000000001014794e */ /* 0x000fee0000000000 */
[----:B---3-5:R-:W-:Y:S05]  /*5fa0*/  CALL.ABS.NOINC R14 ;  /* 0x000000000e007343 */ /* 0x028fea0003c00000 */
.L_x_103:
[----:B------:R-:W1:Y:S01]  /*5fb0*/  LDCU.64 UR8, c[0x4][0x80] ;  /* 0x01001000ff0877ac */ /* 0x000e620008000a00 */
[----:B------:R-:W2:Y:S01]  /*5fc0*/  LDC.64 R16, c[0x4][R16] ;  /* 0x0100000010107b82 */ /* 0x000ea20000000a00 */
[----:B------:R-:W-:Y:S02]  /*5fd0*/  HFMA2 R12, -RZ, RZ, 0, 5.9604644775390625e-08 ;  /* 0x00000001ff0c7431 */ /* 0x000fe400000001ff */
[----:B------:R-:W-:Y:S02]  /*5fe0*/  IMAD.MOV.U32 R8, RZ, RZ, 0x70 ;  /* 0x00000070ff087424 */ /* 0x000fe400078e00ff */
[----:B------:R-:W-:Y:S01]  /*5ff0*/  IMAD.MOV.U32 R13, RZ, RZ, RZ ;  /* 0x000000ffff0d7224 */ /* 0x000fe200078e00ff */
[----:B------:R-:W3:Y:S01]  /*6000*/  LDCU.64 UR6, c[0x4][0x88] ;  /* 0x01001100ff0677ac */ /* 0x000ee20008000a00 */
[----:B------:R-:W4:Y:S01]  /*6010*/  LDCU.64 UR4, c[0x4][0x8] ;  /* 0x01000100ff0477ac */ /* 0x000f220008000a00 */
[----:B-1----:R-:W-:Y:S02]  /*6020*/  MOV R4, UR8 ;  /* 0x0000000800047c02 */ /* 0x002fe40008000f00 */
[----:B------:R-:W-:Y:S02]  /*6030*/  MOV R5, UR9 ;  /* 0x0000000900057c02 */ /* 0x000fe40008000f00 */
[----:B---3--:R-:W-:Y:S01]  /*6040*/  MOV R7, UR7 ;  /* 0x0000000700077c02 */ /* 0x008fe20008000f00 */
[----:B------:R-:W-:Y:S01]  /*6050*/  IMAD.U32 R6, RZ, RZ, UR6 ;  /* 0x00000006ff067e24 */ /* 0x000fe2000f8e00ff */
[----:B----4-:R-:W-:Y:S01]  /*6060*/  MOV R11, UR5 ;  /* 0x00000005000b7c02 */ /* 0x010fe20008000f00 */
[----:B------:R-:W-:Y:S02]  /*6070*/  IMAD.U32 R10, RZ, RZ, UR4 ;  /* 0x00000004ff0a7e24 */ /* 0x000fe4000f8e00ff */
[----:B------:R-:W-:Y:S07]  /*6080*/  LEPC R20, `(.L_x_102) ;  /* 0x000000001014794e */ /* 0x000fee0000000000 */
[----:B--2---:R-:W-:Y:S05]  /*6090*/  CALL.ABS.NOINC R16 ;  /* 0x0000000010007343 */ /* 0x004fea0003c00000 */
.L_x_102:
[----:B------:R-:W-:Y:S05]  /*60a0*/  BSYNC.RECONVERGENT B6 ;  /* 0x0000000000067941 */ /* 0x000fea0003800200 */
.L_x_101:
[----:B------:R-:W-:Y:S01]  /*60b0*/  ISETP.NE.U32.AND P4, PT, R54, RZ, PT ;  /* 0x000000ff3600720c */ /* 0x000fe20003f85070 */
[----:B------:R-:W-:Y:S01]  /*60c0*/  UISETP.NE.AND UP2, UPT, UR50, URZ, UPT ;  /* 0x000000ff3200728c */ /* 0x000fe2000bf45270 */
[----:B------:R-:W-:Y:S01]  /*60d0*/  ISETP.NE.U32.AND P2, PT, RZ, UR44, PT ;  /* 0x0000002cff007c0c */ /* 0x000fe2000bf45070 */
[----:B------:R-:W-:Y:S01]  /*60e0*/  UISETP.NE.U32.AND UP1, UPT, UR46, URZ, UPT ;  /* 0x000000ff2e00728c */ /* 0x000fe2000bf25070 */
[----:B------:R-:W-:Y:S01]  /*60f0*/  ISETP.NE.AND.EX P4, PT, R55, RZ, PT, P4 ;  /* 0x000000ff3700720c */ /* 0x000fe20003f85340 */
[----:B------:R-:W-:Y:S01]  /*6100*/  UPLOP3.LUT UP0, UPT, UPT, UPT, UPT, 0x40, 0x4 ;  /* 0x000000000004789c */ /* 0x000fe20003f0e870 */
[----:B------:R-:W-:Y:S01]  /*6110*/  ISETP.NE.AND.EX P2, PT, RZ, UR45, PT, P2 ;  /* 0x0000002dff007c0c */ /* 0x000fe2000bf45320 */
[----:B------:R-:W-:Y:S01]  /*6120*/  UISETP.NE.AND.EX UP1, UPT, UR47, URZ, UPT, UP1 ;  /* 0x000000ff2f00728c */ /* 0x000fe2000bf25310 */
[----:B------:R-:W-:Y:S04]  /*6130*/  PLOP3.LUT P1, PT, PT, PT, UP2, 0x80, 0x8 ;  /* 0x000000000008781c */ /* 0x000fe80003f2f028 */
[----:B------:R-:W-:Y:S06]  /*6140*/  @UP2 UPLOP3.LUT UP0, UPT, UPT, UPT, UP1, 0x80, 0x8 ;  /* 0x000000000008289c */ /* 0x000fec0003f0f010 */
[----:B------:R-:W-:Y:S01]  /*6150*/  PLOP3.LUT P0, PT, PT, PT, UP0, 0x80, 0x8 ;  /* 0x000000000008781c */ /* 0x000fe20003f0f008 */
[----:B------:R-:W-:Y:S01]  /*6160*/  @!UPT UIADD3 URZ, UPT, UPT, URZ, URZ, URZ ;  /* 0x000000fffffff290 */ /* 0x000fe2000fffe0ff */
[----:B------:R-:W-:Y:S11]  /*6170*/  BRA.U !UP1, `(.L_x_104) ;  /* 0x0000000109387547 */ /* 0x000ff6000b800000 */
[----:B------:R-:W-:Y:S01]  /*6180*/  UISETP.NE.U32.AND UP0, UPT, UR44, URZ, UPT ;  /* 0x000000ff2c00728c */ /* 0x000fe2000bf05070 */
[----:B------:R-:W-:Y:S02]  /*6190*/  HFMA2 R0, -RZ, RZ, 0, 5.9604644775390625e-08 ;  /* 0x00000001ff007431 */ /* 0x000fe400000001ff */
[----:B------:R-:W-:Y:S01]  /*61a0*/  IMAD.MOV.U32 R59, RZ, RZ, 0x1 ;  /* 0x00000001ff3b7424 */ /* 0x000fe200078e00ff */
[----:B------:R-:W-:Y:S06]  /*61b0*/  UISETP.NE.AND.EX UP0, UPT, UR45, URZ, UPT, UP0 ;  /* 0x000000ff2d00728c */ /* 0x000fec000bf05300 */
[----:B------:R-:W-:Y:S05]  /*61c0*/  PLOP3.LUT P3, PT, PT, PT, UP0, 0x80, 0x8 ;  /* 0x000000000008781c */ /* 0x000fea0003f6f008 */
[----:B------:R-:W1:Y:S01]  /*61d0*/  @UP0 LDCU.64 UR6, c[0x0][0xa88] ;  /* 0x00015100ff0607ac */ /* 0x000e620008000a00 */
[----:B------:R-:W-:Y:S07]  /*61e0*/  @UP0 UIMAD UR4, UR36, UR46, URZ ;  /* 0x0000002e240402a4 */ /* 0x000fee000f8e02ff */
[----:B------:R-:W-:Y:S01]  /*61f0*/  @!P3 PRMT R59, R0, 0x7610, R59 ;  /* 0x00007610003bb816 */ /* 0x000fe2000000003b */
[----:B-1----:R-:W-:Y:S03]  /*6200*/  @UP0 UIMAD.WIDE UR6, UR4, 0x4, UR6 ;  /* 0x00000004040608a5 */ /* 0x002fe6000f8e0206 */
[----:B------:R-:W1:Y:S03]  /*6210*/  @!UP0 LDCU UR4, c[0x0][0xa80] ;  /* 0x00015000ff0487ac */ /* 0x000e660008000800 */
[----:B------:R-:W-:Y:S01]  /*6220*/  IMAD.U32 R4, RZ, RZ, UR6 ;  /* 0x00000006ff047e24 */ /* 0x000fe2000f8e00ff */
[----:B------:R-:W-:Y:S05]  /*6230*/  MOV R5, UR7 ;  /* 0x0000000700057c02 */ /* 0x000fea0008000f00 */
[----:B-----5:R2:W5:Y:S02]  /*6240*/  @P3 LDG.E R35, desc[UR38][R4.64] ;  /* 0x0000002604233981 */ /* 0x020564000c1e1900 */
[----:B-12---:R-:W-:Y:S02]  /*6250*/  @!P3 IMAD.U32 R35, RZ, RZ, UR4 ;  /* 0x00000004ff23be24 */ /* 0x006fe4000f8e00ff */
.L_x_104:
[----:B------:R-:W-:Y:S05]  /*6260*/  @!P4 BRA `(.L_x_105) ;  /* 0x000000000020c947 */ /* 0x000fea0003800000 */
[----:B------:R-:W-:Y:S04]  /*6270*/  ISETP.NE.U32.AND P3, PT, R52, RZ, PT ;  /* 0x000000ff3400720c */ /* 0x000fe80003f65070 */
[----:B------:R-:W-:Y:S11]  /*6280*/  ISETP.NE.AND.EX P3, PT, R53, RZ, PT, P3 ;  /* 0x000000ff3500720c */ /* 0x000ff60003f65330 */
[----:B------:R-:W-:Y:S02]  /*6290*/  @!UPT UIADD3 URZ, UPT, UPT, URZ, URZ, URZ ;  /* 0x000000fffffff290 */ /* 0x000fe4000fffe0ff */
[----:B------:R-:W1:Y:S01]  /*62a0*/  @P3 LDC.64 R4, c[0x0][0xaa8] ;  /* 0x0002aa00ff043b82 */ /* 0x000e620000000a00 */
[----:B------:R-:W-:Y:S04]  /*62b0*/  @P3 IMAD R0, R54, UR36, RZ ;  /* 0x0000002436003c24 */ /* 0x000fe8000f8e02ff */
[----:B-1----:R-:W-:Y:S05]  /*62c0*/  @P3 IMAD.WIDE R4, R0, 0x4, R4 ;  /* 0x0000000400043825 */ /* 0x002fea00078e0204 */
[----:B-----5:R1:W5:Y:S02]  /*62d0*/  @P3 LDG.E R32, desc[UR38][R4.64] ;  /* 0x0000002604203981 */ /* 0x020364000c1e1900 */
[----:B-1----:R-:W2:Y:S02]  /*62e0*/  @!P3 LDC R32, c[0x0][0xaa0] ;  /* 0x0002a800ff20bb82 */ /* 0x002ea40000000800 */
.L_x_105:
[----:B-----5:R-:W-:Y:S01]  /*62f0*/  FSETP.NEU.AND P3, PT, R35, RZ, PT ;  /* 0x000000ff2300720b */ /* 0x020fe20003f6d000 */
[----:B------:R-:W-:Y:S01]  /*6300*/  BSSY B1, `(.L_x_106) ;  /* 0x0000047000017945 */ /* 0x000fe20003800000 */
[----:B------:R-:W-:Y:S01]  /*6310*/  SEL R4, RZ, 0xffffffff, P2 ;  /* 0xffffffffff047807 */ /* 0x000fe20001000000 */
[----:B------:R-:W-:Y:S01]  /*6320*/  IMAD.MOV.U32 R81, RZ, RZ, 0x1 ;  /* 0x00000001ff517424 */ /* 0x000fe200078e00ff */
[----:B------:R-:W-:Y:S01]  /*6330*/  @P1 LOP3.LUT P2, RZ, R59, 0xff, RZ, 0xc0, !PT ;  /* 0x000000ff3bff1812 */ /* 0x000fe2000784c0ff */
[----:B------:R-:W-:Y:S01]  /*6340*/  IMAD R33, R30, 0x40, R31 ;  /* 0x000000401e217824 */ /* 0x000fe200078e021f */
[----:B------:R-:W-:Y:S01]  /*6350*/  @P1 SEL R3, RZ, 0xffffffff, P3 ;  /* 0xffffffffff031807 */ /* 0x000fe20001800000 */
[----:B------:R-:W-:Y:S01]  /*6360*/  IMAD.IADD R78, R71, 0x1, R70 ;  /* 0x00000001474e7824 */ /* 0x000fe200078e0246 */
[----:B------:R-:W-:Y:S01]  /*6370*/  LOP3.LUT R68, R68, 0x1, RZ, 0x3c, !PT ;  /* 0x0000000144447812 */ /* 0x000fe200078e3cff */
[----:B------:R-:W-:Y:S01]  /*6380*/  IMAD.IADD R74, R70, 0x1, R69 ;  /* 0x00000001464a7824 */ /* 0x000fe200078e0245 */
[----:B------:R-:W-:Y:S01]  /*6390*/  @P0 SEL R3, R4, R3, !P2 ;  /* 0x0000000304030207 */ /* 0x000fe20005000000 */
[----:B------:R-:W-:Y:S01]  /*63a0*/  IMAD.MOV.U32 R80, RZ, RZ, RZ ;  /* 0x000000ffff507224 */ /* 0x000fe200078e00ff */
[----:B------:R-:W-:Y:S01]  /*63b0*/  LEA R79, R30, UR48, 0x3 ;  /* 0x000000301e4f7c11 */ /* 0x000fe2000f8e18ff */
[----:B------:R-:W-:Y:S01]  /*63c0*/  IMAD.MOV.U32 R50, RZ, RZ, RZ ;  /* 0x000000ffff327224 */ /* 0x000fe200078e00ff */
[----:B------:R-:W-:Y:S02]  /*63d0*/  @P1 LOP3.LUT R3, R3, 0x1, RZ, 0xc0, !PT ;  /* 0x0000000103031812 */ /* 0x000fe400078ec0ff */
[----:B------:R-:W-:Y:S02]  /*63e0*/  CS2R R48, SRZ ;  /* 0x0000000000307805 */ /* 0x000fe4000001ff00 */
[----:B------:R-:W-:Y:S02]  /*63f0*/  SHF.L.U32 R0, R67, 0x1f, RZ ;  /* 0x0000001f43007819 */ /* 0x000fe400000006ff */
[----:B------:R-:W-:Y:S02]  /*6400*/  CS2R R46, SRZ ;  /* 0x00000000002e7805 */ /* 0x000fe4000001ff00 */
[----:B------:R-:W-:Y:S02]  /*6410*/  ISETP.NE.U32.OR P5, PT, R3, 0x1, !P1 ;  /* 0x000000010300780c */ /* 0x000fe40004fa5470 */
[----:B------:R-:W-:Y:S02]  /*6420*/  CS2R R44, SRZ ;  /* 0x00000000002c7805 */ /* 0x000fe4000001ff00 */
[----:B------:R-:W-:Y:S02]  /*6430*/  PLOP3.LUT P2, PT, PT, PT, UP1, 0x80, 0x8 ;  /* 0x000000000008781c */ /* 0x000fe40003f4f018 */
[----:B------:R-:W-:Y:S02]  /*6440*/  CS2R R42, SRZ ;  /* 0x00000000002a7805 */ /* 0x000fe4000001ff00 */
[----:B------:R-:W-:Y:S02]  /*6450*/  LOP3.LUT P4, R75, R59, 0xff, RZ, 0xc0, !PT ;  /* 0x000000ff3b4b7812 */ /* 0x000fe4000788c0ff */
[----:B------:R-:W-:Y:S02]  /*6460*/  CS2R R40, SRZ ;  /* 0x0000000000287805 */ /* 0x000fe4000001ff00 */
[----:B------:R-:W-:Y:S02]  /*6470*/  SEL R3, RZ, 0xffffffff, P3 ;  /* 0xffffffffff037807 */ /* 0x000fe40001800000 */
[----:B------:R-:W-:Y:S02]  /*6480*/  CS2R R38, SRZ ;  /* 0x0000000000267805 */ /* 0x000fe4000001ff00 */
[----:B------:R-:W-:Y:S02]  /*6490*/  P2R R77, PR, RZ, 0x20 ;  /* 0x00000020ff4d7803 */ /* 0x000fe40000000000 */
[----:B------:R-:W-:Y:S01]  /*64a0*/  CS2R R36, SRZ ;  /* 0x0000000000247805 */ /* 0x000fe2000001ff00 */
[----:B------:R-:W-:Y:S01]  /*64b0*/  IMAD.MOV.U32 R34, RZ, RZ, RZ ;  /* 0x000000ffff227224 */ /* 0x000fe200078e00ff */
[----:B------:R-:W-:Y:S02]  /*64c0*/  @P5 SHF.L.U32 R5, R68, 0x1f, RZ ;  /* 0x0000001f44055819 */ /* 0x000fe400000006ff */
[----:B------:R-:W-:Y:S02]  /*64d0*/  @P2 SEL R3, R4, R3, !P4 ;  /* 0x0000000304032207 */ /* 0x000fe40006000000 */
[----:B------:R-:W1:Y:S02]  /*64e0*/  @P5 SYNCS.PHASECHK.TRANS64.TRYWAIT P1, [UR48+0xd0], R5 ;  /* 0x0000d005ff0055a7 */ /* 0x000e640008021130 */
[----:B------:R-:W-:Y:S04]  /*64f0*/  LOP3.LUT R3, R3, 0x1, RZ, 0xc0, !PT ;  /* 0x0000000103037812 */ /* 0x000fe800078ec0ff */
[----:B------:R-:W-:Y:S04]  /*6500*/  ISETP.NE.U32.AND P2, PT, R3, 0x1, PT ;  /* 0x000000010300780c */ /* 0x000fe80003f45070 */
[----:B------:R-:W-:Y:S01]  /*6510*/  P2R R82, PR, RZ, 0x4 ;  /* 0x00000004ff527803 */ /* 0x000fe20000000000 */
[----:B------:R3:W4:Y:S01]  /*6520*/  SYNCS.PHASECHK.TRANS64.TRYWAIT P0, [R79+URZ+0x140], R0 ;  /* 0x000140004f0075a7 */ /* 0x00072200080011ff */
[----:B-1----:R-:W-:Y:S01]  /*6530*/  @P5 SEL R81, RZ, 0x1, !P1 ;  /* 0x00000001ff515807 */ /* 0x002fe20004800000 */
[----:B---3--:R-:W-:Y:S06]  /*6540*/  @!P5 BRA `(.L_x_107) ;  /* 0x000000000088d947 */ /* 0x008fec0003800000 */
[----:B------:R-:W-:Y:S01]  /*6550*/  IMAD.MOV.U32 R34, RZ, RZ, RZ ;  /* 0x000000ffff227224 */ /* 0x000fe200078e00ff */
[----:B------:R-:W-:Y:S01]  /*6560*/  ISETP.NE.AND P1, PT, R81, RZ, PT ;  /* 0x000000ff5100720c */ /* 0x000fe20003f25270 */
[----:B------:R-:W-:Y:S01]  /*6570*/  BSSY B0, `(.L_x_108) ;  /* 0x000000c000007945 */ /* 0x000fe20003800000 */
[----:B------:R-:W-:Y:S02]  /*6580*/  CS2R R36, SRZ ;  /* 0x0000000000247805 */ /* 0x000fe4000001ff00 */
[----:B------:R-:W-:Y:S02]  /*6590*/  CS2R R38, SRZ ;  /* 0x0000000000267805 */ /* 0x000fe4000001ff00 */
[----:B------:R-:W-:Y:S02]  /*65a0*/  CS2R R40, SRZ ;  /* 0x0000000000287805 */ /* 0x000fe4000001ff00 */
[----:B------:R-:W-:Y:S02]  /*65b0*/  CS2R R42, SRZ ;  /* 0x00000000002a7805 */ /* 0x000fe4000001ff00 */
[----:B------:R-:W-:Y:S02]  /*65c0*/  CS2R R44, SRZ ;  /* 0x00000000002c7805 */ /* 0x000fe4000001ff00 */
[----:B------:R-:W-:Y:S02]  /*65d0*/  CS2R R46, SRZ ;  /* 0x00000000002e7805 */ /* 0x000fe4000001ff00 */
[----:B------:R-:W-:Y:S01]  /*65e0*/  CS2R R48, SRZ ;  /* 0x0000000000307805 */ /* 0x000fe2000001ff00 */
[----:B------:R-:W-:Y:S06]  /*65f0*/  @P1 BRA `(.L_x_109) ;  /* 0x00000000000c1947 */ /* 0x000fec0003800000 */
[----:B------:R-:W-:Y:S04]  /*6600*/  SHF.L.U32 R4, R68, 0x1f, RZ ;  /* 0x0000001f44047819 */ /* 0x000fe800000006ff */
[----:B------:R-:W1:Y:S02]  /*6610*/  SYNCS.PHASECHK.TRANS64.TRYWAIT P1, [UR48+0xd0], R4 ;  /* 0x0000d004ff0075a7 */ /* 0x000e640008021130 */
[----:B-1----:R-:W-:Y:S05]  /*6620*/  @!P1 BRA `(.L_x_110) ;  /* 0x0000003400b49947 */ /* 0x002fea0003800000 */
.L_x_109:
[----:B------:R-:W-:Y:S05]  /*6630*/  BSYNC B0 ;  /* 0x0000000000007941 */ /* 0x000fea0003800000 */
.L_x_108:
[----:B------:R-:W-:Y:S01]  /*6640*/  ISETP.NE.AND P1, PT, R82, RZ, PT ;  /* 0x000000ff5200720c */ /* 0x000fe20003f25270 */
[----:B------:R-:W-:Y:S11]  /*6650*/  HFMA2 R80, -RZ, RZ, 0, 5.9604644775390625e-08 ;  /* 0x00000001ff507431 */ /* 0x000ff600000001ff */
[----:B------:R-:W-:Y:S01]  /*6660*/  @!UPT UIADD3 URZ, UPT, UPT, URZ, URZ, URZ ;  /* 0x000000fffffff290 */ /* 0x000fe2000fffe0ff */
[----:B------:R3:W1:Y:S04]  /*6670*/  @P1 LDS R50, [R74+0x600] ;  /* 0x000600004a321984 */ /* 0x0006680000000800 */
[----:B------:R3:W1:Y:S04]  /*6680*/  @P1 LDS R34, [R71] ;  /* 0x0000000047221984 */ /* 0x0006680000000800 */
[----:B------:R3:W1:Y:S04]  /*6690*/  @P1 LDS R36, [R78] ;  /* 0x000000004e241984 */ /* 0x0006680000000800 */
[----:B------:R3:W1:Y:S04]  /*66a0*/  @P1 LDS R37, [R69] ;  /* 0x0000000045251984 */ /* 0x0006680000000800 */
[----:B------:R3:W1:Y:S04]  /*66b0*/  @P1 LDS R38, [R74] ;  /* 0x000000004a261984 */ /* 0x0006680000000800 */
[----:B------:R3:W1:Y:S04]  /*66c0*/  @P1 LDS R39, [R71+0x200] ;  /* 0x0002000047271984 */ /* 0x0006680000000800 */
        /* <DEDUP_REMOVED lines=9> */
[----:B------:R3:W1:Y:S02]  /*6760*/  @P1 LDS R49, [R69+0x600] ;  /* 0x0006000045311984 */ /* 0x0006640000000800 */
.L_x_107:
[----:B------:R-:W-:Y:S05]  /*6770*/  BSYNC B1 ;  /* 0x0000000000017941 */ /* 0x000fea0003800000 */
.L_x_106:
[----:B-1----:R-:W-:Y:S04]  /*6780*/  SHF.R.U32.HI R4, RZ, 0x15, R33 ;  /* 0x00000015ff047819 */ /* 0x002fe80000011621 */
[----:B------:R-:W-:Y:S01]  /*6790*/  LOP3.LUT P1, RZ, R4, 0x3, R63, 0x48, !PT ;  /* 0x0000000304ff7812 */ /* 0x000fe2000782483f */
[----:B------:R-:W-:Y:S01]  /*67a0*/  @!UPT UIADD3 URZ, UPT, UPT, URZ, URZ, URZ ;  /* 0x000000fffffff290 */ /* 0x000fe2000fffe0ff */
[----:B----4-:R-:W-:Y:S11]  /*67b0*/  @P0 BRA `(.L_x_111) ;  /* 0x0000000000080947 */ /* 0x010ff60003800000 */
[----:B------:R-:W1:Y:S02]  /*67c0*/  SYNCS.PHASECHK.TRANS64.TRYWAIT P0, [R79+URZ+0x140], R0 ;  /* 0x000140004f0075a7 */ /* 0x000e6400080011ff */
[----:B-1----:R-:W-:Y:S05]  /*67d0*/  @!P0 BRA `(.L_x_112) ;  /* 0x0000003400608947 */ /* 0x002fea0003800000 */
.L_x_111:
[----:B------:R-:W-:Y:S05]  /*67e0*/  @!P1 BRA `(.L_x_113) ;  /* 0x0000000000409947 */ /* 0x000fea0003800000 */
[----:B------:R-:W4:Y:S01]  /*67f0*/  LDCU.64 UR8, c[0x4][0x70] ;  /* 0x01000e00ff0877ac */ /* 0x000f220008000a00 */
[----:B------:R-:W-:Y:S01]  /*6800*/  MOV R15, 0x0 ;  /* 0x00000000000f7802 */ /* 0x000fe20000000f00 */
[----:B------:R-:W-:Y:S02]  /*6810*/  HFMA2 R12, -RZ, RZ, 0, 5.9604644775390625e-08 ;  /* 0x00000001ff0c7431 */ /* 0x000fe400000001ff */
[----:B------:R-:W-:Y:S02]  /*6820*/  IMAD.MOV.U32 R8, RZ, RZ, 0x192 ;  /* 0x00000192ff087424 */ /* 0x000fe400078e00ff */
[----:B------:R-:W-:Y:S01]  /*6830*/  IMAD.MOV.U32 R13, RZ, RZ, RZ ;  /* 0x000000ffff0d7224 */ /* 0x000fe200078e00ff */
[----:B------:R-:W5:Y:S01]  /*6840*/  LDCU.64 UR6, c[0x4][0x78] ;  /* 0x01000f00ff0677ac */ /* 0x000f620008000a00 */
[----:B------:R-:W1:Y:S01]  /*6850*/  LDC.64 R14, c[0x4][R15] ;  /* 0x010000000f0e7b82 */ /* 0x000e620000000a00 */
[----:B------:R-:W2:Y:S01]  /*6860*/  LDCU.64 UR4, c[0x4][0x10] ;  /* 0x01000200ff0477ac */ /* 0x000ea20008000a00 */
[----:B----4-:R-:W-:Y:S01]  /*6870*/  MOV R5, UR9 ;  /* 0x0000000900057c02 */ /* 0x010fe20008000f00 */
[----:B------:R-:W-:Y:S01]  /*6880*/  IMAD.U32 R4, RZ, RZ, UR8 ;  /* 0x00000008ff047e24 */ /* 0x000fe2000f8e00ff */
[----:B-----5:R-:W-:Y:S01]  /*6890*/  MOV R7, UR7 ;  /* 0x0000000700077c02 */ /* 0x020fe20008000f00 */
[----:B------:R-:W-:Y:S01]  /*68a0*/  IMAD.U32 R6, RZ, RZ, UR6 ;  /* 0x00000006ff067e24 */ /* 0x000fe2000f8e00ff */
[----:B--2---:R-:W-:Y:S01]  /*68b0*/  MOV R11, UR5 ;  /* 0x00000005000b7c02 */ /* 0x004fe20008000f00 */
[----:B------:R-:W-:Y:S02]  /*68c0*/  IMAD.U32 R10, RZ, RZ, UR4 ;  /* 0x00000004ff0a7e24 */ /* 0x000fe4000f8e00ff */
[----:B------:R-:W-:Y:S07]  /*68d0*/  LEPC R20, `(.L_x_113) ;  /* 0x000000001014794e */ /* 0x000fee0000000000 */
[----:B-1-3--:R-:W-:Y:S05]  /*68e0*/  CALL.ABS.NOINC R14 ;  /* 0x000000000e007343 */ /* 0x00afea0003c00000 */
.L_x_113:
[----:B------:R-:W-:Y:S05]  /*68f0*/  WARPSYNC.ALL ;  /* 0x0000000000007948 */ /* 0x000fea0003800000 */
[----:B------:R-:W-:Y:S01]  /*6900*/  R2UR UR4, R33 ;  /* 0x00000000210472ca */ /* 0x000fe200000e0000 */
[----:B------:R-:W-:Y:S01]  /*6910*/  BSSY.RECONVERGENT B0, `(.L_x_114) ;  /* 0x0000053000007945 */ /* 0x000fe20003800200 */
[----:B------:R-:W-:Y:S11]  /*6920*/  ISETP.NE.AND P0, PT, R72, RZ, PT ;  /* 0x000000ff4800720c */ /* 0x000ff60003f05270 */
[----:B------:R-:W2:Y:S02]  /*6930*/  LDTM.x16 R4, tmem[UR4] ;  /* 0x00000004000479ee */ /* 0x000ea40008240000 */
[C---:B--2---:R-:W-:Y:S01]  /*6940*/  FMUL R4, R32.reuse, R4 ;  /* 0x0000000420047220 */ /* 0x044fe20000400000 */
[C---:B------:R-:W-:Y:S01]  /*6950*/  FMUL R5, R32.reuse, R5 ;  /* 0x0000000520057220 */ /* 0x040fe20000400000 */
[C---:B------:R-:W-:Y:S01]  /*6960*/  FMUL R6, R32.reuse, R6 ;  /* 0x0000000620067220 */ /* 0x040fe20000400000 */
[C---:B------:R-:W-:Y:S01]  /*6970*/  FMUL R7, R32.reuse, R7 ;  /* 0x0000000720077220 */ /* 0x040fe20000400000 */
[C---:B------:R-:W-:Y:S01]  /*6980*/  FFMA R4, R35.reuse, R34, R4 ;  /* 0x0000002223047223 */ /* 0x040fe20000000004 */
[C---:B------:R-:W-:Y:S01]  /*6990*/  FFMA R5, R35.reuse, R36, R5 ;  /* 0x0000002423057223 */ /* 0x040fe20000000005 */
[C---:B------:R-:W-:Y:S01]  /*69a0*/  FFMA R6, R35.reuse, R37, R6 ;  /* 0x0000002523067223 */ /* 0x040fe20000000006 */
[C---:B------:R-:W-:Y:S01]  /*69b0*/  FFMA R7, R35.reuse, R38, R7 ;  /* 0x0000002623077223 */ /* 0x040fe20000000007 */
[C---:B------:R-:W-:Y:S01]  /*69c0*/  FMUL R8, R32.reuse, R8 ;  /* 0x0000000820087220 */ /* 0x040fe20000400000 */
[----:B------:R2:W-:Y:S01]  /*69d0*/  STS [R71], R4 ;  /* 0x0000000447007388 */ /* 0x0005e20000000800 */
[C---:B------:R-:W-:Y:S01]  /*69e0*/  FMUL R9, R32.reuse, R9 ;  /* 0x0000000920097220 */ /* 0x040fe20000400000 */
[C---:B------:R-:W-:Y:S01]  /*69f0*/  FMUL R10, R32.reuse, R10 ;  /* 0x0000000a200a7220 */ /* 0x040fe20000400000 */
[C---:B------:R-:W-:Y:S01]  /*6a00*/  FFMA R8, R35.reuse, R39, R8 ;  /* 0x0000002723087223 */ /* 0x040fe20000000008 */
[----:B------:R2:W-:Y:S01]  /*6a10*/  STS [R78], R5 ;  /* 0x000000054e007388 */ /* 0x0005e20000000800 */
        /* <DEDUP_REMOVED lines=11> */
[----:B------:R2:W-:Y:S01]  /*6ad0*/  STS [R71+0x200], R8 ;  /* 0x0002000847007388 */ /* 0x0005e20000000800 */
[C---:B------:R-:W-:Y:S01]  /*6ae0*/  FMUL R15, R32.reuse, R15 ;  /* 0x0000000f200f7220 */ /* 0x040fe20000400000 */
[C---:B------:R-:W-:Y:S01]  /*6af0*/  FMUL R16, R32.reuse, R16 ;  /* 0x0000001020107220 */ /* 0x040fe20000400000 */
[C---:B------:R-:W-:Y:S01]  /*6b00*/  FFMA R14, R35.reuse, R45, R14 ;  /* 0x0000002d230e7223 */ /* 0x040fe2000000000e */
[----:B------:R2:W-:Y:S01]  /*6b10*/  STS [R78+0x200], R9 ;  /* 0x000200094e007388 */ /* 0x0005e20000000800 */
[C---:B------:R-:W-:Y:S01]  /*6b20*/  FFMA R15, R35.reuse, R46, R15 ;  /* 0x0000002e230f7223 */ /* 0x040fe2000000000f */
[C---:B------:R-:W-:Y:S01]  /*6b30*/  FFMA R16, R35.reuse, R47, R16 ;  /* 0x0000002f23107223 */ /* 0x040fe20000000010 */
[C---:B------:R-:W-:Y:S01]  /*6b40*/  FMUL R17, R32.reuse, R17 ;  /* 0x0000001120117220 */ /* 0x040fe20000400000 */
[----:B------:R2:W-:Y:S01]  /*6b50*/  STS [R69+0x200], R10 ;  /* 0x0002000a45007388 */ /* 0x0005e20000000800 */
[C---:B------:R-:W-:Y:S01]  /*6b60*/  FMUL R18, R32.reuse, R18 ;  /* 0x0000001220127220 */ /* 0x040fe20000400000 */
[----:B------:R-:W-:Y:S01]  /*6b70*/  FMUL R19, R32, R19 ;  /* 0x0000001320137220 */ /* 0x000fe20000400000 */
[C---:B------:R-:W-:Y:S01]  /*6b80*/  FFMA R17, R35.reuse, R48, R17 ;  /* 0x0000003023117223 */ /* 0x040fe20000000011 */
[----:B------:R2:W-:Y:S01]  /*6b90*/  STS [R74+0x200], R11 ;  /* 0x0002000b4a007388 */ /* 0x0005e20000000800 */
[C---:B------:R-:W-:Y:S01]  /*6ba0*/  FFMA R18, R35.reuse, R49, R18 ;  /* 0x0000003123127223 */ /* 0x040fe20000000012 */
[----:B------:R-:W-:Y:S02]  /*6bb0*/  FFMA R19, R35, R50, R19 ;  /* 0x0000003223137223 */ /* 0x000fe40000000013 */
[----:B------:R2:W-:Y:S04]  /*6bc0*/  STS [R71+0x400], R12 ;  /* 0x0004000c47007388 */ /* 0x0005e80000000800 */
[----:B------:R2:W-:Y:S04]  /*6bd0*/  STS [R78+0x400], R13 ;  /* 0x0004000d4e007388 */ /* 0x0005e80000000800 */
[----:B------:R2:W-:Y:S04]  /*6be0*/  STS [R69+0x400], R14 ;  /* 0x0004000e45007388 */ /* 0x0005e80000000800 */
[----:B------:R2:W-:Y:S04]  /*6bf0*/  STS [R74+0x400], R15 ;  /* 0x0004000f4a007388 */ /* 0x0005e80000000800 */
[----:B------:R2:W-:Y:S04]  /*6c00*/  STS [R71+0x600], R16 ;  /* 0x0006001047007388 */ /* 0x0005e80000000800 */
[----:B------:R2:W-:Y:S04]  /*6c10*/  STS [R78+0x600], R17 ;  /* 0x000600114e007388 */ /* 0x0005e80000000800 */
[----:B------:R2:W-:Y:S04]  /*6c20*/  STS [R69+0x600], R18 ;  /* 0x0006001245007388 */ /* 0x0005e80000000800 */
[----:B------:R2:W-:Y:S01]  /*6c30*/  STS [R74+0x600], R19 ;  /* 0x000600134a007388 */ /* 0x0005e20000000800 */
[----:B------:R-:W-:Y:S01]  /*6c40*/  @!PT LDS RZ, [RZ] ;  /* 0x00000000fffff984 */ /* 0x000fe20000000800 */
[----:B------:R-:W-:Y:S01]  /*6c50*/  @!PT LDS RZ, [RZ] ;  /* 0x00000000fffff984 */ /* 0x000fe20000000800 */
[----:B------:R-:W-:Y:S01]  /*6c60*/  @!PT LDS RZ, [RZ] ;  /* 0x00000000fffff984 */ /* 0x000fe20000000800 */
[----:B------:R-:W-:Y:S01]  /*6c70*/  @!PT LDS RZ, [RZ] ;  /* 0x00000000fffff984 */ /* 0x000fe20000000800 */
[----:B------:R4:W-:Y:S06]  /*6c80*/  MEMBAR.ALL.CTA ;  /* 0x0000000000007992 */ /* 0x0009ec0000008000 */
[----:B----4-:R-:W4:Y:S02]  /*6c90*/  FENCE.VIEW.ASYNC.S ;  /* 0x00000000000073c6 */ /* 0x010f240000000000 */
[----:B----4-:R-:W-:Y:S06]  /*6ca0*/  BAR.SYNC.DEFER_BLOCKING 0x1, 0x80 ;  /* 0x0042000000007b1d */ /* 0x010fec0000010000 */
[----:B------:R-:W-:Y:S05]  /*6cb0*/  @P0 BRA `(.L_x_115) ;  /* 0x0000000000600947 */ /* 0x000fea0003800000 */
[----:B------:R-:W-:Y:S02]  /*6cc0*/  UIADD3 UR4, UPT, UPT, UR48, 0x200, URZ ;  /* 0x0000020030047890 */ /* 0x000fe4000fffe0ff */
[----:B------:R-:W-:Y:S01]  /*6cd0*/  UIADD3 UR16, UP0, UPT, UR52, 0x880, URZ ;  /* 0x0000088034107890 */ /* 0x000fe2000ff1e0ff */
[----:B------:R-:W-:Y:S01]  /*6ce0*/  UMOV UR43, UR36 ;  /* 0x00000024002b7c82 */ /* 0x000fe20008000000 */
[----:B------:R-:W-:Y:S02]  /*6cf0*/  UIADD3 UR13, UPT, UPT, UR41, 0x20, URZ ;  /* 0x00000020290d7890 */ /* 0x000fe4000fffe0ff */
[----:B------:R-:W-:Y:S01]  /*6d00*/  MOV R64, UR4 ;  /* 0x0000000400407c02 */ /* 0x000fe20008000f00 */
[----:B------:R-:W-:Y:S02]  /*6d10*/  UIADD3.X UR17, UPT, UPT, URZ, UR53, URZ, UP0, !UPT ;  /* 0x00000035ff117290 */ /* 0x000fe400087fe4ff */
[----:B------:R-:W-:Y:S01]  /*6d20*/  UIADD3 UR12, UPT, UPT, UR48, 0xa00, URZ ;  /* 0x00000a00300c7890 */ /* 0x000fe2000fffe0ff */
[----:B------:R-:W-:Y:S01]  /*6d30*/  R2UR UR40, R64 ;  /* 0x00000000402872ca */ /* 0x000fe200000e0000 */
[----:B------:R-:W-:Y:S01]  /*6d40*/  UMOV UR14, UR42 ;  /* 0x0000002a000e7c82 */ /* 0x000fe20008000000 */
[----:B------:R-:W-:Y:S01]  /*6d50*/  UMOV UR15, UR36 ;  /* 0x00000024000f7c82 */ /* 0x000fe20008000000 */
[----:B------:R-:W-:Y:S02]  /*6d60*/  UIADD3 UR9, UPT, UPT, UR41, 0x40, URZ ;  /* 0x0000004029097890 */ /* 0x000fe4000fffe0ff */
[----:B------:R-:W-:Y:S01]  /*6d70*/  UIADD3 UR8, UPT, UPT, UR48, 0x1200, URZ ;  /* 0x0000120030087890 */ /* 0x000fe2000fffe0ff */
[----:B------:R-:W-:Y:S01]  /*6d80*/  UMOV UR10, UR42 ;  /* 0x0000002a000a7c82 */ /* 0x000fe20008000000 */
[----:B------:R-:W-:Y:S01]  /*6d90*/  UMOV UR11, UR36 ;  /* 0x00000024000b7c82 */ /* 0x000fe20008000000 */
[----:B------:R-:W-:Y:S02]  /*6da0*/  UIADD3 UR5, UPT, UPT, UR41, 0x60, URZ ;  /* 0x0000006029057890 */ /* 0x000fe4000fffe0ff */
[----:B------:R-:W-:Y:S03]  /*6db0*/  UIADD3 UR4, UPT, UPT, UR48, 0x1a00, URZ ;  /* 0x00001a0030047890 */ /* 0x000fe6000fffe0ff */
[----:B------:R4:W-:Y:S01]  /*6dc0*/  UTMASTG.3D [UR40], [UR16] ;  /* 0x00000028100073b5 */ /* 0x0009e20008010000 */
[----:B------:R-:W-:Y:S01]  /*6dd0*/  UMOV UR6, UR42 ;  /* 0x0000002a00067c82 */ /* 0x000fe20008000000 */
[----:B------:R-:W-:Y:S01]  /*6de0*/  UMOV UR7, UR36 ;  /* 0x0000002400077c82 */ /* 0x000fe20008000000 */
[----:B------:R4:W-:Y:S01]  /*6df0*/  UTMASTG.3D [UR12], [UR16] ;  /* 0x0000000c100073b5 */ /* 0x0009e20008010000 */
[----:B------:R4:W-:Y:S02]  /*6e00*/  UTMASTG.3D [UR8], [UR16] ;  /* 0x00000008100073b5 */ /* 0x0009e40008010000 */
[----:B------:R4:W-:Y:S01]  /*6e10*/  UTMASTG.3D [UR4], [UR16] ;  /* 0x00000004100073b5 */ /* 0x0009e20008010000 */
[----:B------:R0:W-:Y:S01]  /*6e20*/  UTMACMDFLUSH ;  /* 0x00000000000079b7 */ /* 0x0001e20000000000 */
[----:B----4-:R-:W-:Y:S04]  /*6e30*/  DEPBAR.LE SB0, 0x1 ;  /* 0x000080400000791a */ /* 0x010fe80000000000 */
.L_x_115:
[----:B------:R-:W-:Y:S05]  /*6e40*/  BSYNC.RECONVERGENT B0 ;  /* 0x0000000000007941 */ /* 0x000fea0003800200 */
.L_x_114:
[----:B------:R-:W-:Y:S01]  /*6e50*/  BAR.SYNC.DEFER_BLOCKING 0x1, 0x80 ;  /* 0x0042000000007b1d */ /* 0x000fe20000010000 */
[----:B------:R-:W-:Y:S01]  /*6e60*/  ISETP.NE.AND P1, PT, R77, RZ, PT ;  /* 0x000000ff4d00720c */ /* 0x000fe20003f25270 */
[----:B------:R-:W-:Y:S01]  /*6e70*/  UISETP.NE.AND UP0, UPT, UR49, URZ, UPT ;  /* 0x000000ff3100728c */ /* 0x000fe2000bf05270 */
[----:B------:R-:W-:Y:S11]  /*6e80*/  LEA R3, R80, UR48, 0x3 ;  /* 0x0000003050037c11 */ /* 0x000ff6000f8e18ff */
[----:B--2---:R-:W-:Y:S01]  /*6e90*/  @P1 SHF.L.U32 R4, R68, 0x1f, RZ ;  /* 0x0000001f44041819 */ /* 0x004fe200000006ff */
[----:B------:R-:W-:Y:S06]  /*6ea0*/  BRA.U !UP0, `(.L_x_116) ;  /* 0x0000000108247547 */ /* 0x000fec000b800000 */
[----:B------:R-:W-:Y:S01]  /*6eb0*/  IMAD.U32 R5, RZ, RZ, UR51 ;  /* 0x00000033ff057e24 */ /* 0x000fe2000f8e00ff */
[----:B-1----:R-:W-:Y:S01]  /*6ec0*/  MOV R0, UR37 ;  /* 0x0000002500007c02 */ /* 0x002fe20008000f00 */
[----:B------:R-:W-:Y:S03]  /*6ed0*/  UIADD3 UR51, UPT, UPT, UR51, 0x1, URZ ;  /* 0x0000000133337890 */ /* 0x000fe6000fffe0ff */
[----:B------:R-:W-:Y:S01]  /*6ee0*/  @P1 LEA R5, R5, UR48, 0x3 ;  /* 0x0000003005051c11 */ /* 0x000fe2000f8e18ff */
[----:B------:R-:W-:Y:S04]  /*6ef0*/  UISETP.NE.AND UP0, UPT, UR51, 0x4, UPT ;  /* 0x000000043300788c */ /* 0x000fe8000bf05270 */
[----:B------:R-:W-:Y:S01]  /*6f00*/  @P1 VIADD R5, R5, 0xf0 ;  /* 0x000000f005051836 */ /* 0x000fe20000000000 */
[----:B------:R-:W-:Y:S04]  /*6f10*/  USEL UR51, UR51, URZ, UP0 ;  /* 0x000000ff33337287 */ /* 0x000fe80008000000 */
[----:B------:R-:W-:Y:S04]  /*6f20*/  @P1 PRMT R0, R0, 0x654, R5 ;  /* 0x0000065400001816 */ /* 0x000fe80000000005 */
[----:B------:R2:W-:Y:S04]  /*6f30*/  @P1 SYNCS.ARRIVE.TRANS64.RED.A1T0 RZ, [R0+URZ], RZ ;  /* 0x000000ff00ff19a7 */ /* 0x0005e800081004ff */
.L_x_116:
[----:B------:R-:W4:Y:S01]  /*6f40*/  @P1 SYNCS.PHASECHK.TRANS64.TRYWAIT P0, [R3+URZ+0xd0], R4 ;  /* 0x0000d004030015a7 */ /* 0x000f2200080011ff */
[----:B------:R-:W-:Y:S01]  /*6f50*/  BSSY B1, `(.L_x_117) ;  /* 0x0000023000017945 */ /* 0x000fe20003800000 */
[----:B----4-:R-:W-:Y:S03]  /*6f60*/  @P1 SEL R81, RZ, 0x1, !P0 ;  /* 0x00000001ff511807 */ /* 0x010fe60004000000 */
[----:B------:R-:W-:Y:S05]  /*6f70*/  @!P1 BRA `(.L_x_118) ;  /* 0x0000000000809947 */ /* 0x000fea0003800000 */
[----:B------:R-:W-:Y:S01]  /*6f80*/  ISETP.NE.AND P0, PT, R81, RZ, PT ;  /* 0x000000ff5100720c */ /* 0x000fe20003f05270 */
[----:B------:R-:W-:Y:S01]  /*6f90*/  BSSY B0, `(.L_x_119) ;  /* 0x0000009000007945 */ /* 0x000fe20003800000 */
[----:B------:R-:W-:Y:S11]  /*6fa0*/  ISETP.NE.AND P1, PT, R82, RZ, PT ;  /* 0x000000ff5200720c */ /* 0x000ff60003f25270 */
[----:B------:R-:W-:Y:S02]  /*6fb0*/  @!UPT UIADD3 URZ, UPT, UPT, URZ, URZ, URZ ;  /* 0x000000fffffff290 */ /* 0x000fe4000fffe0ff */
[C---:B------:R-:W-:Y:S02]  /*6fc0*/  @P1 IMAD R5, R80.reuse, 0x2000, R71 ;  /* 0x0000200050051824 */ /* 0x040fe400078e0247 */
[----:B------:R-:W-:Y:S01]  /*6fd0*/  @P1 IMAD R4, R80, 0x2000, R78 ;  /* 0x0000200050041824 */ /* 0x000fe200078e024e */
[----:B------:R-:W-:Y:S06]  /*6fe0*/  @P0 BRA `(.L_x_120) ;  /* 0x00000000000c0947 */ /* 0x000fec0003800000 */
[----:B-12---:R-:W-:Y:S04]  /*6ff0*/  SHF.L.U32 R0, R68, 0x1f, RZ ;  /* 0x0000001f44007819 */ /* 0x006fe800000006ff */
[----:B------:R-:W1:Y:S02]  /*7000*/  SYNCS.PHASECHK.TRANS64.TRYWAIT P0, [R3+URZ+0xd0], R0 ;  /* 0x0000d000030075a7 */ /* 0x000e6400080011ff */
[----:B-1----:R-:W-:Y:S05]  /*7010*/  @!P0 BRA `(.L_x_121) ;  /* 0x0000002c00648947 */ /* 0x002fea0003800000 */
.L_x_120:
[----:B------:R-:W-:Y:S05]  /*7020*/  BSYNC B0 ;  /* 0x0000000000007941 */ /* 0x000fea0003800000 */
.L_x_119:
[----:B------:R-:W-:Y:S11]  /*7030*/  ISETP.NE.AND P0, PT, R82, RZ, PT ;  /* 0x000000ff5200720c */ /* 0x000ff60003f05270 */
[----:B------:R-:W-:Y:S02]  /*7040*/  @!UPT UIADD3 URZ, UPT, UPT, URZ, URZ, URZ ;  /* 0x000000fffffff290 */ /* 0x000fe4000fffe0ff */
[----:B------:R4:W3:Y:S01]  /*7050*/  @P0 LDS R34, [R5] ;  /* 0x0000000005220984 */ /* 0x0008e20000000800 */
[C---:B-12---:R-:W-:Y:S01]  /*7060*/  @P0 IMAD R0, R80.reuse, 0x2000, R69 ;  /* 0x0000200050000824 */ /* 0x046fe200078e0245 */
[C---:B------:R-:W-:Y:S01]  /*7070*/  @P0 LEA R3, R80.reuse, R74, 0xd ;  /* 0x0000004a50030211 */ /* 0x040fe200078e68ff */
[----:B------:R-:W-:Y:S01]  /*7080*/  VIADD R80, R80, 0x1 ;  /* 0x0000000150507836 */ /* 0x000fe20000000000 */
[----:B------:R4:W1:Y:S04]  /*7090*/  @P0 LDS R39, [R5+0x200] ;  /* 0x0002000005270984 */ /* 0x0008680000000800 */
[----:B------:R4:W2:Y:S04]  /*70a0*/  @P0 LDS R43, [R5+0x400] ;  /* 0x00040000052b0984 */ /* 0x0008a80000000800 */
[----:B------:R4:W1:Y:S04]  /*70b0*/  @P0 LDS R47, [R5+0x600] ;  /* 0x00060000052f0984 */ /* 0x0008680000000800 */
[----:B------:R4:W1:Y:S04]  /*70c0*/  @P0 LDS R36, [R4] ;  /* 0x0000000004240984 */ /* 0x0008680000000800 */
[----:B------:R4:W1:Y:S04]  /*70d0*/  @P0 LDS R40, [R4+0x200] ;  /* 0x0002000004280984 */ /* 0x0008680000000800 */
[----:B------:R4:W1:Y:S04]  /*70e0*/  @P0 LDS R44, [R4+0x400] ;  /* 0x00040000042c0984 */ /* 0x0008680000000800 */
        /* <DEDUP_REMOVED lines=8> */
[----:B--23--:R4:W1:Y:S02]  /*7170*/  @P0 LDS R50, [R3+0x600] ;  /* 0x0006000003320984 */ /* 0x00c8640000000800 */
.L_x_118:
[----:B------:R-:W-:Y:S05]  /*7180*/  BSYNC B1 ;  /* 0x0000000000017941 */ /* 0x000fea0003800000 */
.L_x_117:
[----:B-12-4-:R-:W-:Y:S05]  /*7190*/  VIADD R0, R33, 0x10 ;  /* 0x0000001021007836 */ /* 0x016fea0000000000 */
[----:B------:R-:W-:Y:S04]  /*71a0*/  SHF.R.U32.HI R0, RZ, 0x15, R0 ;  /* 0x00000015ff007819 */ /* 0x000fe80000011600 */
[----:B------:R-:W-:Y:S11]  /*71b0*/  LOP3.LUT P0, RZ, R0, 0x3, R63, 0x48, !PT ;  /* 0x0000000300ff7812 */ /* 0x000ff6000780483f */
[----:B------:R-:W-:Y:S02]  /*71c0*/  @!UPT UIADD3 URZ, UPT, UPT, URZ, URZ, URZ ;  /* 0x000000fffffff290 */ /* 0x000fe4000fffe0ff */
[----:B------:R-:W-:Y:S05]  /*71d0*/  @!P0 BRA `(.L_x_122) ;  /* 0x0000000000408947 */ /* 0x000fea0003800000 */
[----:B------:R-:W1:Y:S01]  /*71e0*/  LDCU.64 UR8, c[0x4][0x70] ;  /* 0x01000e00ff0877ac */ /* 0x000e620008000a00 */
[----:B------:R-:W-:Y:S01]  /*71f0*/  MOV R15, 0x0 ;  /* 0x00000000000f7802 */ /* 0x000fe20000000f00 */
[----:B------:R-:W-:Y:S02]  /*7200*/  HFMA2 R12, -RZ, RZ, 0, 5.9604644775390625e-08 ;  /* 0x00000001ff0c7431 */ /* 0x000fe400000001ff */
[----:B------:R-:W-:Y:S02]  /*7210*/  IMAD.MOV.U32 R8, RZ, RZ, 0x192 ;  /* 0x00000192ff087424 */ /* 0x000fe400078e00ff */
[----:B------:R-:W-:Y:S01]  /*7220*/  IMAD.MOV.U32 R13, RZ, RZ, RZ ;  /* 0x000000ffff0d7224 */ /* 0x000fe200078e00ff */
[----:B------:R-:W2:Y:S01]  /*7230*/  LDCU.64 UR6, c[0x4][0x78] ;  /* 0x01000f00ff0677ac */ /* 0x000ea20008000a00 */
[----:B------:R-:W4:Y:S01]  /*7240*/  LDC.64 R14, c[0x4][R15] ;  /* 0x010000000f0e7b82 */ /* 0x000f220000000a00 */
[----:B------:R-:W5:Y:S01]  /*7250*/  LDCU.64 UR4, c[0x4][0x10] ;  /* 0x01000200ff0477ac */ /* 0x000f620008000a00 */
[----:B-1----:R-:W-:Y:S01]  /*7260*/  MOV R5, UR9 ;  /* 0x0000000900057c02 */ /* 0x002fe20008000f00 */
[----:B------:R-:W-:Y:S01]  /*7270*/  IMAD.U32 R4, RZ, RZ, UR8 ;  /* 0x00000008ff047e24 */ /* 0x000fe2000f8e00ff */
[----:B--2---:R-:W-:Y:S01]  /*7280*/  MOV R7, UR7 ;  /* 0x0000000700077c02 */ /* 0x004fe20008000f00 */
[----:B------:R-:W-:Y:S01]  /*7290*/  IMAD.U32 R6, RZ, RZ, UR6 ;  /* 0x00000006ff067e24 */ /* 0x000fe2000f8e00ff */
[----:B-----5:R-:W-:Y:S01]  /*72a0*/  MOV R11, UR5 ;  /* 0x00000005000b7c02 */ /* 0x020fe20008000f00 */
[----:B------:R-:W-:Y:S02]  /*72b0*/  IMAD.U32 R10, RZ, RZ, UR4 ;  /* 0x00000004ff0a7e24 */ /* 0x000fe4000f8e00ff */
[----:B------:R-:W-:Y:S07]  /*72c0*/  LEPC R20, `(.L_x_122) ;  /* 0x000000001014794e */ /* 0x000fee0000000000 */
[----:B---34-:R-:W-:Y:S05]  /*72d0*/  CALL.ABS.NOINC R14 ;  /* 0x000000000e007343 */ /* 0x018fea0003c00000 */
.L_x_122:
[----:B------:R-:W-:Y:S05]  /*72e0*/  WARPSYNC.ALL ;  /* 0x0000000000007948 */ /* 0x000fea0003800000 */
[----:B------:R-:W-:Y:S01]  /*72f0*/  R2UR UR4, R33 ;  /* 0x00000000210472ca */ /* 0x000fe200000e0000 */
[----:B------:R-:W-:Y:S01]  /*7300*/  BSSY.RECONVERGENT B0, `(.L_x_123) ;  /* 0x000005b000007945 */ /* 0x000fe20003800200 */
[----:B------:R-:W-:Y:S02]  /*7310*/  ISETP.NE.AND P6, PT, R77, RZ, PT ;  /* 0x000000ff4d00720c */ /* 0x000fe40003fc5270 */
[----:B------:R-:W-:Y:S02]  /*7320*/  ISETP.NE.AND P0, PT, R72, RZ, PT ;  /* 0x000000ff4800720c */ /* 0x000fe40003f05270 */
[----:B------:R-:W-:Y:S02]  /*7330*/  MOV R3, UR51 ;  /* 0x0000003300037c02 */ /* 0x000fe40008000f00 */
[----:B------:R-:W-:Y:S05]  /*7340*/  MOV R0, UR37 ;  /* 0x0000002500007c02 */ /* 0x000fea0008000f00 */
[----:B------:R-:W1:Y:S02]  /*7350*/  LDTM.x16 R4, tmem[UR4+0x10] ;  /* 0x00001004000479ee */ /* 0x000e640008240000 */
[----:B------:R-:W-:Y:S02]  /*7360*/  @P6 LEA R3, R3, UR48, 0x3 ;  /* 0x0000003003036c11 */ /* 0x000fe4000f8e18ff */
[----:B------:R-:W-:Y:S02]  /*7370*/  @P6 SHF.L.U32 R20, R68, 0x1f, RZ ;  /* 0x0000001f44146819 */ /* 0x000fe400000006ff */
[----:B------:R-:W-:Y:S04]  /*7380*/  @P6 IADD3 R3, PT, PT, R3, 0xf0, RZ ;  /* 0x000000f003036810 */ /* 0x000fe80007ffe0ff */
[----:B------:R-:W-:Y:S02]  /*7390*/  @P6 PRMT R0, R0, 0x654, R3 ;  /* 0x0000065400006816 */ /* 0x000fe40000000003 */
[----:B------:R-:W-:Y:S01]  /*73a0*/  LEA R3, R80, UR48, 0x3 ;  /* 0x0000003050037c11 */ /* 0x000fe2000f8e18ff */
[C---:B-1----:R-:W-:Y:S01]  /*73b0*/  FMUL R4, R32.reuse, R4 ;  /* 0x0000000420047220 */ /* 0x042fe20000400000 */
        /* <DEDUP_REMOVED lines=52> */
[----:B--2---:R-:W2:Y:S02]  /*7700*/  FENCE.VIEW.ASYNC.S ;  /* 0x00000000000073c6 */ /* 0x004ea40000000000 */
[----:B--2---:R-:W-:Y:S06]  /*7710*/  BAR.SYNC.DEFER_BLOCKING 0x1, 0x80 ;  /* 0x0042000000007b1d */ /* 0x004fec0000010000 */
[----:B------:R-:W-:Y:S05]  /*7720*/  @P0 BRA `(.L_x_124) ;  /* 0x0000000000600947 */ /* 0x000fea0003800000 */
[----:B------:R-:W-:Y:S02]  /*7730*/  UIADD3 UR20, UP0, UPT, UR52, 0x880, URZ ;  /* 0x0000088034147890 */ /* 0x000fe4000ff1e0ff */
[----:B------:R-:W-:Y:S02]  /*7740*/  UIADD3 UR14, UPT, UPT, UR42, 0x10, URZ ;  /* 0x000000102a0e7890 */ /* 0x000fe4000fffe0ff */
[----:B------:R-:W-:Y:S02]  /*7750*/  UIADD3 UR12, UPT, UPT, UR48, 0x2200, URZ ;  /* 0x00002200300c7890 */ /* 0x000fe4000fffe0ff */
[----:B------:R-:W-:Y:S01]  /*7760*/  UIADD3.X UR21, UPT, UPT, URZ, UR53, URZ, UP0, !UPT ;  /* 0x00000035ff157290 */ /* 0x000fe200087fe4ff */
[----:B------:R-:W-:Y:S01]  /*7770*/  UMOV UR13, UR41 ;  /* 0x00000029000d7c82 */ /* 0x000fe20008000000 */
[----:B------:R-:W-:Y:S01]  /*7780*/  UMOV UR15, UR36 ;  /* 0x00000024000f7c82 */ /* 0x000fe20008000000 */
[----:B------:R-:W-:Y:S02]  /*7790*/  UIADD3 UR17, UPT, UPT, UR41, 0x20, URZ ;  /* 0x0000002029117890 */ /* 0x000fe4000fffe0ff */
[----:B------:R-:W-:Y:S01]  /*77a0*/  UIADD3 UR16, UPT, UPT, UR48, 0x2a00, URZ ;  /* 0x00002a0030107890 */ /* 0x000fe2000fffe0ff */
[----:B------:R-:W-:Y:S03]  /*77b0*/  UMOV UR19, UR36 ;  /* 0x0000002400137c82 */ /* 0x000fe60008000000 */
[----:B------:R2:W-:Y:S01]  /*77c0*/  UTMASTG.3D [UR12], [UR20] ;  /* 0x0000000c140073b5 */ /* 0x0005e20008010000 */
[----:B------:R-:W-:Y:S01]  /*77d0*/  UMOV UR18, UR14 ;  /* 0x0000000e00127c82 */ /* 0x000fe20008000000 */
[----:B------:R-:W-:Y:S02]  /*77e0*/  UIADD3 UR9, UPT, UPT, UR41, 0x40, URZ ;  /* 0x0000004029097890 */ /* 0x000fe4000fffe0ff */
[----:B------:R-:W-:Y:S01]  /*77f0*/  UIADD3 UR8, UPT, UPT, UR48, 0x3200, URZ ;  /* 0x0000320030087890 */ /* 0x000fe2000fffe0ff */
[----:B------:R-:W-:Y:S01]  /*7800*/  UMOV UR11, UR36 ;  /* 0x00000024000b7c82 */ /* 0x000fe20008000000 */
[----:B------:R-:W-:Y:S01]  /*7810*/  UMOV UR10, UR14 ;  /* 0x0000000e000a7c82 */ /* 0x000fe20008000000 */
[----:B------:R2:W-:Y:S01]  /*7820*/  UTMASTG.3D [UR16], [UR20] ;  /* 0x00000010140073b5 */ /* 0x0005e20008010000 */
[----:B------:R-:W-:Y:S02]  /*7830*/  UIADD3 UR5, UPT, UPT, UR41, 0x60, URZ ;  /* 0x0000006029057890 */ /* 0x000fe4000fffe0ff */
[----:B------:R-:W-:Y:S01]  /*7840*/  UIADD3 UR4, UPT, UPT, UR48, 0x3a00, URZ ;  /* 0x00003a0030047890 */ /* 0x000fe2000fffe0ff */
[----:B------:R-:W-:Y:S01]  /*7850*/  UMOV UR7, UR36 ;  /* 0x0000002400077c82 */ /* 0x000fe20008000000 */
[----:B------:R-:W-:Y:S01]  /*7860*/  UMOV UR6, UR14 ;  /* 0x0000000e00067c82 */ /* 0x000fe20008000000 */
[----:B------:R2:W-:Y:S06]  /*7870*/  UTMASTG.3D [UR8], [UR20] ;  /* 0x00000008140073b5 */ /* 0x0005ec0008010000 */
[----:B------:R2:W-:Y:S01]  /*7880*/  UTMASTG.3D [UR4], [UR20] ;  /* 0x00000004140073b5 */ /* 0x0005e20008010000 */
[----:B------:R0:W-:Y:S01]  /*7890*/  UTMACMDFLUSH ;  /* 0x00000000000079b7 */ /* 0x0001e20000000000 */
[----:B--2---:R-:W-:Y:S04]  /*78a0*/  DEPBAR.LE SB0, 0x1 ;  /* 0x000080400000791a */ /* 0x004fe80000000000 */
.L_x_124:
[----:B------:R-:W-:Y:S05]  /*78b0*/  BSYNC.RECONVERGENT B0 ;  /* 0x0000000000007941 */ /* 0x000fea0003800200 */
.L_x_123:
[----:B------:R-:W-:Y:S01]  /*78c0*/  BAR.SYNC.DEFER_BLOCKING 0x1, 0x80 ;  /* 0x0042000000007b1d */ /* 0x000fe20000010000 */
[----:B------:R-:W-:Y:S04]  /*78d0*/  UIADD3 UR40, UPT, UPT, UR51, 0x1, URZ ;  /* 0x0000000133287890 */ /* 0x000fe8000fffe0ff */
[----:B------:R-:W-:Y:S04]  /*78e0*/  UISETP.NE.AND UP0, UPT, UR40, 0x4, UPT ;  /* 0x000000042800788c */ /* 0x000fe8000bf05270 */
[----:B------:R-:W-:Y:S01]  /*78f0*/  USEL UR40, UR40, URZ, UP0 ;  /* 0x000000ff28287287 */ /* 0x000fe20008000000 */
[----:B------:R2:W-:Y:S01]  /*7900*/  @P6 SYNCS.ARRIVE.TRANS64.RED.A1T0 RZ, [R0+URZ], RZ ;  /* 0x000000ff00ff69a7 */ /* 0x0005e200081004ff */
[----:B------:R-:W-:Y:S01]  /*7910*/  BSSY B1, `(.L_x_125) ;  /* 0x0000024000017945 */ /* 0x000fe20003800000 */
[----:B------:R-:W4:Y:S02]  /*7920*/  @P6 SYNCS.PHASECHK.TRANS64.TRYWAIT P0, [R3+URZ+0xd0], R20 ;  /* 0x0000d014030065a7 */ /* 0x000f2400080011ff */
[----:B----4-:R-:W-:Y:S01]  /*7930*/  @P6 SEL R81, RZ, 0x1, !P0 ;  /* 0x00000001ff516807 */ /* 0x010fe20004000000 */
[----:B--2---:R-:W-:Y:S06]  /*7940*/  @!P6 BRA `(.L_x_126) ;  /* 0x000000000080e947 */ /* 0x004fec0003800000 */
[----:B------:R-:W-:Y:S01]  /*7950*/  ISETP.NE.AND P0, PT, R81, RZ, PT ;  /* 0x000000ff5100720c */ /* 0x000fe20003f05270 */
[----:B------:R-:W-:Y:S01]  /*7960*/  BSSY B0, `(.L_x_127) ;  /* 0x0000009000007945 */ /* 0x000fe20003800000 */
[----:B------:R-:W-:Y:S11]  /*7970*/  ISETP.NE.AND P1, PT, R82, RZ, PT ;  /* 0x000000ff5200720c */ /* 0x000ff60003f25270 */
[----:B------:R-:W-:Y:S02]  /*7980*/  @!UPT UIADD3 URZ, UPT, UPT, URZ, URZ, URZ ;  /* 0x000000fffffff290 */ /* 0x000fe4000fffe0ff */
[C---:B-1----:R-:W-:Y:S02]  /*7990*/  @P1 IMAD R4, R80.reuse, 0x2000, R71 ;  /* 0x0000200050041824 */ /* 0x042fe400078e0247 */
[----:B------:R-:W-:Y:S01]  /*79a0*/  @P1 IMAD R0, R80, 0x2000, R78 ;  /* 0x0000200050001824 */ /* 0x000fe200078e024e */
[----:B------:R-:W-:Y:S06]  /*79b0*/  @P0 BRA `(.L_x_128) ;  /* 0x00000000000c0947 */ /* 0x000fec0003800000 */
[----:B------:R-:W-:Y:S04]  /*79c0*/  SHF.L.U32 R6, R68, 0x1f, RZ ;  /* 0x0000001f44067819 */ /* 0x000fe800000006ff */
[----:B------:R-:W1:Y:S02]  /*79d0*/  SYNCS.PHASECHK.TRANS64.TRYWAIT P0, [R3+URZ+0xd0], R6 ;  /* 0x0000d006030075a7 */ /* 0x000e6400080011ff */
[----:B-1----:R-:W-:Y:S05]  /*79e0*/  @!P0 BRA `(.L_x_129) ;  /* 0x0000002400048947 */ /* 0x002fea0003800000 */
.L_x_128:
[----:B------:R-:W-:Y:S05]  /*79f0*/  BSYNC B0 ;  /* 0x0000000000007941 */ /* 0x000fea0003800000 */
.L_x_127:
[----:B------:R-:W-:Y:S11]  /*7a00*/  ISETP.NE.AND P0, PT, R82, RZ, PT ;  /* 0x000000ff5200720c */ /* 0x000ff60003f05270 */
[----:B------:R-:W-:Y:S02]  /*7a10*/  @!UPT UIADD3 URZ, UPT, UPT, URZ, URZ, URZ ;  /* 0x000000fffffff290 */ /* 0x000fe4000fffe0ff */
[----:B------:R2:W4:Y:S01]  /*7a20*/  @P0 LDS R34, [R4] ;  /* 0x0000000004220984 */ /* 0x0005220000000800 */
[C---:B-1----:R-:W-:Y:S01]  /*7a30*/  @P0 IMAD R3, R80.reuse, 0x2000, R69 ;  /* 0x0000200050030824 */ /* 0x042fe200078e0245 */
[C---:B------:R-:W-:Y:S01]  /*7a40*/  @P0 LEA R5, R80.reuse, R74, 0xd ;  /* 0x0000004a50050211 */ /* 0x040fe200078e68ff */
[----:B------:R-:W-:Y:S01]  /*7a50*/  VIADD R80, R80, 0x1 ;  /* 0x0000000150507836 */ /* 0x000fe20000000000 */
        /* <DEDUP_REMOVED lines=14> */
[----:B----4-:R2:W1:Y:S02]  /*7b40*/  @P0 LDS R50, [R5+0x600] ;  /* 0x0006000005320984 */ /* 0x0104640000000800 */
.L_x_126:
[----:B------:R-:W-:Y:S05]  /*7b50*/  BSYNC B1 ;  /* 0x0000000000017941 */ /* 0x000fea0003800000 */
.L_x_125:
[----:B--2---:R-:W-:Y:S05]  /*7b60*/  VIADD R0, R33, 0x20 ;  /* 0x0000002021007836 */ /* 0x004fea0000000000 */
[----:B------:R-:W-:Y:S04]  /*7b70*/  SHF.R.U32.HI R0, RZ, 0x15, R0 ;  /* 0x00000015ff007819 */ /* 0x000fe80000011600 */
[----:B------:R-:W-:Y:S11]  /*7b80*/  LOP3.LUT P0, RZ, R0, 0x3, R63, 0x48, !PT ;  /* 0x0000000300ff7812 */ /* 0x000ff6000780483f */
[----:B------:R-:W-:Y:S02]  /*7b90*/  @!UPT UIADD3 URZ, UPT, UPT, URZ, URZ, URZ ;  /* 0x000000fffffff290 */ /* 0x000fe4000fffe0ff */
[----:B------:R-:W-:Y:S05]  /*7ba0*/  @!P0 BRA `(.L_x_130) ;  /* 0x0000000000408947 */ /* 0x000fea0003800000 */
[----:B------:R-:W2:Y:S01]  /*7bb0*/  LDCU.64 UR8, c[0x4][0x70] ;  /* 0x01000e00ff0877ac */ /* 0x000ea20008000a00 */
[----:B-1----:R-:W-:Y:S01]  /*7bc0*/  MOV R15, 0x0 ;  /* 0x00000000000f7802 */ /* 0x002fe20000000f00 */
[----:B------:R-:W-:Y:S02]  /*7bd0*/  HFMA2 R12, -RZ, RZ, 0, 5.9604644775390625e-08 ;  /* 0x00000001ff0c7431 */ /* 0x000fe400000001ff */
[----:B------:R-:W-:Y:S02]  /*7be0*/  IMAD.MOV.U32 R8, RZ, RZ, 0x192 ;  /* 0x00000192ff087424 */ /* 0x000fe400078e00ff */
[----:B------:R-:W-:Y:S01]  /*7bf0*/  IMAD.MOV.U32 R13, RZ, RZ, RZ ;  /* 0x000000ffff0d7224 */ /* 0x000fe200078e00ff */
[----:B------:R-:W1:Y:S01]  /*7c00*/  LDCU.64 UR6, c[0x4][0x78] ;  /* 0x01000f00ff0677ac */ /* 0x000e620008000a00 */
[----:B------:R-:W4:Y:S01]  /*7c10*/  LDC.64 R14, c[0x4][R15] ;  /* 0x010000000f0e7b82 */ /* 0x000f220000000a00 */
[----:B------:R-:W5:Y:S01]  /*7c20*/  LDCU.64 UR4, c[0x4][0x10] ;  /* 0x01000200ff0477ac */ /* 0x000f620008000a00 */
[----:B--2---:R-:W-:Y:S01]  /*7c30*/  MOV R5, UR9 ;  /* 0x0000000900057c02 */ /* 0x004fe20008000f00 */
[----:B------:R-:W-:Y:S01]  /*7c40*/  IMAD.U32 R4, RZ, RZ, UR8 ;  /* 0x00000008ff047e24 */ /* 0x000fe2000f8e00ff */
[----:B-1----:R-:W-:Y:S01]  /*7c50*/  MOV R7, UR7 ;  /* 0x0000000700077c02 */ /* 0x002fe20008000f00 */
[----:B------:R-:W-:Y:S01]  /*7c60*/  IMAD.U32 R6, RZ, RZ, UR6 ;  /* 0x00000006ff067e24 */ /* 0x000fe2000f8e00ff */
[----:B-----5:R-:W-:Y:S01]  /*7c70*/  MOV R11, UR5 ;  /* 0x00000005000b7c02 */ /* 0x020fe20008000f00 */
[----:B------:R-:W-:Y:S02]  /*7c80*/  IMAD.U32 R10, RZ, RZ, UR4 ;  /* 0x00000004ff0a7e24 */ /* 0x000fe4000f8e00ff */
[----:B------:R-:W-:Y:S07]  /*7c90*/  LEPC R20, `(.L_x_130) ;  /* 0x000000001014794e */ /* 0x000fee0000000000 */
[----:B---34-:R-:W-:Y:S05]  /*7ca0*/  CALL.ABS.NOINC R14 ;  /* 0x000000000e007343 */ /* 0x018fea0003c00000 */
.L_x_130:
[----:B------:R-:W-:Y:S05]  /*7cb0*/  WARPSYNC.ALL ;  /* 0x0000000000007948 */ /* 0x000fea0003800000 */
[----:B------:R-:W-:Y:S01]  /*7cc0*/  R2UR UR4, R33 ;  /* 0x00000000210472ca */ /* 0x000fe200000e0000 */
[----:B------:R-:W-:Y:S01]  /*7cd0*/  BSSY.RECONVERGENT B0, `(.L_x_131) ;  /* 0x000005b000007945 */ /* 0x000fe20003800200 */
[----:B------:R-:W-:Y:S02]  /*7ce0*/  ISETP.NE.AND P6, PT, R77, RZ, PT ;  /* 0x000000ff4d00720c */ /* 0x000fe40003fc5270 */
[----:B------:R-:W-:Y:S02]  /*7cf0*/  ISETP.NE.AND P0, PT, R72, RZ, PT ;  /* 0x000000ff4800720c */ /* 0x000fe40003f05270 */
[----:B------:R-:W-:Y:S02]  /*7d00*/  MOV R3, UR40 ;  /* 0x0000002800037c02 */ /* 0x000fe40008000f00 */
[----:B------:R-:W-:Y:S02]  /*7d10*/  MOV R0, UR37 ;  /* 0x0000002500007c02 */ /* 0x000fe40008000f00 */
[----:B------:R-:W-:Y:S03]  /*7d20*/  LEA R20, R80, UR48, 0x3 ;  /* 0x0000003050147c11 */ /* 0x000fe6000f8e18ff */
[----:B-1----:R-:W1:Y:S02]  /*7d30*/  LDTM.x16 R4, tmem[UR4+0x20] ;  /* 0x00002004000479ee */ /* 0x002e640008240000 */
[----:B------:R-:W-:Y:S04]  /*7d40*/  @P6 LEA R3, R3, UR48, 0x3 ;  /* 0x0000003003036c11 */ /* 0x000fe8000f8e18ff */
[----:B------:R-:W-:Y:S04]  /*7d50*/  @P6 IADD3 R3, PT, PT, R3, 0xf0, RZ ;  /* 0x000000f003036810 */ /* 0x000fe80007ffe0ff */
[----:B------:R-:W-:Y:S02]  /*7d60*/  @P6 PRMT R0, R0, 0x654, R3 ;  /* 0x0000065400006816 */ /* 0x000fe40000000003 */
[----:B------:R-:W-:Y:S01]  /*7d70*/  @P6 SHF.L.U32 R3, R68, 0x1f, RZ ;  /* 0x0000001f44036819 */ /* 0x000fe200000006ff */
        /* <DEDUP_REMOVED lines=80> */
.L_x_132:
[----:B------:R-:W-:Y:S05]  /*8280*/  BSYNC.RECONVERGENT B0 ;  /* 0x0000000000007941 */ /* 0x000fea0003800200 */
.L_x_131:
        /* <DEDUP_REMOVED lines=19> */
.L_x_136:
[----:B------:R-:W-:Y:S05]  /*83c0*/  BSYNC B0 ;  /* 0x0000000000007941 */ /* 0x000fea0003800000 */
.L_x_135:
[----:B------:R-:W-:Y:S11]  /*83d0*/  ISETP.NE.AND P0, PT, R82, RZ, PT ;  /* 0x000000ff5200720c */ /* 0x000ff60003f05270 */
[----:B------:R-:W-:Y:S02]  /*83e0*/  @!UPT UIADD3 URZ, UPT, UPT, URZ, URZ, URZ ;  /* 0x000000fffffff290 */ /* 0x000fe4000fffe0ff */
[----:B------:R2:W4:Y:S01]  /*83f0*/  @P0 LDS R34, [R4] ;  /* 0x0000000004220984 */ /* 0x0005220000000800 */
[C---:B-1----:R-:W-:Y:S01]  /*8400*/  @P0 IMAD R3, R80.reuse, 0x2000, R69 ;  /* 0x0000200050030824 */ /* 0x042fe200078e0245 */
[----:B------:R-:W-:Y:S02]  /*8410*/  @P0 LEA R80, R80, R74, 0xd ;  /* 0x0000004a50500211 */ /* 0x000fe400078e68ff */
        /* <DEDUP_REMOVED lines=15> */
.L_x_134:
[----:B------:R-:W-:Y:S05]  /*8510*/  BSYNC B1 ;  /* 0x0000000000017941 */ /* 0x000fea0003800000 */
.L_x_133:
        /* <DEDUP_REMOVED lines=21> */
.L_x_138:
[----:B------:R-:W-:Y:S01]  /*8670*/  ISETP.NE.AND P0, PT, R72, RZ, PT ;  /* 0x000000ff4800720c */ /* 0x000fe20003f05270 */
[----:B------:R-:W-:Y:S05]  /*8680*/  WARPSYNC.ALL ;  /* 0x0000000000007948 */ /* 0x000fea0003800000 */
[----:B------:R-:W-:Y:S01]  /*8690*/  R2UR UR4, R33 ;  /* 0x00000000210472ca */ /* 0x000fe200000e0000 */
[----:B------:R-:W-:Y:S01]  /*86a0*/  BSSY.RECONVERGENT B0, `(.L_x_139) ;  /* 0x0000056000007945 */ /* 0x000fe20003800200 */
[----:B------:R-:W-:Y:S04]  /*86b0*/  IADD3 R0, PT, PT, R79, 0x150, RZ ;  /* 0x000001504f007810 */ /* 0x000fe80007ffe0ff */
[----:B------:R-:W-:Y:S07]  /*86c0*/  LOP3.LUT R0, R0, 0xfefffff8, RZ, 0xc0, !PT ;  /* 0xfefffff800007812 */ /* 0x000fee00078ec0ff */
[----:B-1----:R-:W1:Y:S01]  /*86d0*/  LDTM.x16 R4, tmem[UR4+0x30] ;  /* 0x00003004000479ee */ /* 0x002e620008240000 */
[----:B------:R-:W-:Y:S01]  /*86e0*/  NOP ;  /* 0x0000000000007918 */ /* 0x000fe20000000000 */
[----:B-1----:R1:W-:Y:S01]  /*86f0*/  SYNCS.ARRIVE.TRANS64.RED.A1T0 RZ, [R0+URZ], RZ ;  /* 0x000000ff00ff79a7 */ /* 0x0023e200081004ff */
[C---:B------:R-:W-:Y:S01]  /*8700*/  FMUL R4, R32.reuse, R4 ;  /* 0x0000000420047220 */ /* 0x040fe20000400000 */
        /* <DEDUP_REMOVED lines=79> */
.L_x_140:
[----:B------:R-:W-:Y:S05]  /*8c00*/  BSYNC.RECONVERGENT B0 ;  /* 0x0000000000007941 */ /* 0x000fea0003800200 */
.L_x_139:
[----:B------:R-:W-:Y:S01]  /*8c10*/  BAR.SYNC.DEFER_BLOCKING 0x1, 0x80 ;  /* 0x0042000000007b1d */ /* 0x000fe20000010000 */
[----:B------:R-:W-:Y:S01]  /*8c20*/  UISETP.NE.AND UP0, UPT, UR49, -0x4, UPT ;  /* 0xfffffffc3100788c */ /* 0x000fe2000bf05270 */
[----:B-1----:R-:W-:Y:S08]  /*8c30*/  IADD3 R0, PT, PT, R30, 0x1, RZ ;  /* 0x000000011e007810 */ /* 0x002ff00007ffe0ff */
[----:B------:R-:W-:Y:S05]  /*8c40*/  BRA.U !UP0, `(.L_x_141) ;  /* 0x0000000108287547 */ /* 0x000fea000b800000 */
[----:B------:R-:W-:Y:S01]  /*8c50*/  ISETP.NE.AND P0, PT, R77, RZ, PT ;  /* 0x000000ff4d00720c */ /* 0x000fe20003f05270 */
[----:B------:R-:W-:Y:S01]  /*8c60*/  IMAD.U32 R4, RZ, RZ, UR51 ;  /* 0x00000033ff047e24 */ /* 0x000fe2000f8e00ff */
[----:B------:R-:W-:Y:S01]  /*8c70*/  UIADD3 UR51, UPT, UPT, UR51, 0x1, URZ ;  /* 0x0000000133337890 */ /* 0x000fe2000fffe0ff */
[----:B------:R-:W-:Y:S03]  /*8c80*/  IMAD.U32 R3, RZ, RZ, UR37 ;  /* 0x00000025ff037e24 */ /* 0x000fe6000f8e00ff */
[----:B------:R-:W-:Y:S04]  /*8c90*/  UISETP.NE.AND UP0, UPT, UR51, 0x4, UPT ;  /* 0x000000043300788c */ /* 0x000fe8000bf05270 */
[----:B------:R-:W-:Y:S03]  /*8ca0*/  USEL UR51, UR51, URZ, UP0 ;  /* 0x000000ff33337287 */ /* 0x000fe60008000000 */
[----:B------:R-:W-:Y:S05]  /*8cb0*/  @P0 LEA R4, R4, UR48, 0x3 ;  /* 0x0000003004040c11 */ /* 0x000fea000f8e18ff */
[----:B------:R-:W-:Y:S05]  /*8cc0*/  @P0 VIADD R4, R4, 0xf0 ;  /* 0x000000f004040836 */ /* 0x000fea0000000000 */
[----:B------:R-:W-:Y:S04]  /*8cd0*/  @P0 PRMT R3, R3, 0x654, R4 ;  /* 0x0000065403030816 */ /* 0x000fe80000000004 */
[----:B------:R1:W-:Y:S03]  /*8ce0*/  @P0 SYNCS.ARRIVE.TRANS64.RED.A1T0 RZ, [R3+URZ], RZ ;  /* 0x000000ff03ff09a7 */ /* 0x0003e600081004ff */
.L_x_141:
[----:B------:R-:W-:Y:S01]  /*8cf0*/  ISETP.NE.AND P2, PT, R73, RZ, PT ;  /* 0x000000ff4900720c */ /* 0x000fe20003f45270 */
[----:B------:R-:W-:Y:S01]  /*8d00*/  UIADD3 UR49, UPT, UPT, UR49, 0x4, URZ ;  /* 0x0000000431317890 */ /* 0x000fe2000fffe0ff */
[----:B------:R-:W-:Y:S01]  /*8d10*/  ISETP.NE.AND P0, PT, R76, 0x2, PT ;  /* 0x000000024c00780c */ /* 0x000fe20003f05270 */
[----:B------:R-:W-:Y:S01]  /*8d20*/  IMAD.IADD R20, R27, 0x1, R51 ;  /* 0x000000011b147824 */ /* 0x000fe200078e0233 */
[----:B------:R-:W-:Y:S01]  /*8d30*/  ISETP.NE.AND P1, PT, R0, 0x2, PT ;  /* 0x000000020000780c */ /* 0x000fe20003f25270 */
[----:B------:R-:W-:Y:S01]  /*8d40*/  IMAD.IADD R21, R29, 0x1, R58 ;  /* 0x000000011d157824 */ /* 0x000fe200078e023a */
[----:B-1----:R-:W-:Y:S02]  /*8d50*/  SEL R3, RZ, 0x1, P0 ;  /* 0x00000001ff037807 */ /* 0x002fe40000000000 */
[----:B------:R-:W-:Y:S02]  /*8d60*/  SEL R4, RZ, 0x1, P1 ;  /* 0x00000001ff047807 */ /* 0x000fe40000800000 */
[----:B------:R-:W-:Y:S02]  /*8d70*/  LOP3.LUT R66, R66, R3, RZ, 0x3c, !PT ;  /* 0x0000000342427212 */ /* 0x000fe400078e3cff */
[----:B------:R-:W-:Y:S02]  /*8d80*/  LOP3.LUT R67, R67, R4, RZ, 0x3c, !PT ;  /* 0x0000000443437212 */ /* 0x000fe400078e3cff */
[----:B------:R-:W-:Y:S02]  /*8d90*/  @P2 R2UR UR36, R65 ;  /* 0x00000000412422ca */ /* 0x000fe400000e0000 */
[----:B------:R-:W-:Y:S02]  /*8da0*/  SEL R76, R76, RZ, P0 ;  /* 0x000000ff4c4c7207 */ /* 0x000fe40000000000 */
[----:B------:R-:W-:Y:S01]  /*8db0*/  SEL R30, R0, RZ, P1 ;  /* 0x000000ff001e7207 */ /* 0x000fe20000800000 */
[----:B------:R-:W-:Y:S10]  /*8dc0*/  @P2 BRA `(.L_x_142) ;  /* 0xffffffc800d82947 */ /* 0x000ff4000383ffff */
[----:B------:R-:W-:-:S09]  /*8dd0*/  UISETP.NE.AND UP0, UPT, UR50, URZ, UPT ;  /* 0x000000ff3200728c */ /* 0x000fd2000bf05270 */
[----:B------:R-:W-:Y:S05]  /*8de0*/  BRA.U !UP0, `(.L_x_143) ;  /* 0x0000000108487547 */ /* 0x000fea000b800000 */
[----:B------:R-:W1:Y:S02]  /*8df0*/  LDCU.64 UR4, c[0x0][0xa90] ;  /* 0x00015200ff0477ac */ /* 0x000e640008000a00 */
[----:B-1----:R-:W-:-:S04]  /*8e00*/  UISETP.NE.U32.AND UP0, UPT, UR4, URZ, UPT ;  /* 0x000000ff0400728c */ /* 0x002fc8000bf05070 */
[----:B------:R-:W-:-:S09]  /*8e10*/  UISETP.NE.AND.EX UP0, UPT, UR5, URZ, UPT, UP0 ;  /* 0x000000ff0500728c */ /* 0x000fd2000bf05300 */
[----:B------:R-:W-:Y:S05]  /*8e20*/  BRA.U UP0, `(.L_x_144) ;  /* 0x00000001000c7547 */ /* 0x000fea000b800000 */
[----:B------:R-:W-:-:S13]  /*8e30*/  FSETP.NEU.AND P0, PT, R35, RZ, PT ;  /* 0x000000ff2300720b */ /* 0x000fda0003f0d000 */
[----:B------:R-:W-:Y:S05]  /*8e40*/  @!P0 EXIT ;  /* 0x000000000000894d */ /* 0x000fea0003800000 */
[----:B------:R-:W-:Y:S05]  /*8e50*/  BRA `(.L_x_143) ;  /* 0x00000000002c7947 */ /* 0x000fea0003800000 */
.L_x_144:
[----:B------:R-:W-:Y:S01]  /*8e60*/  ISETP.NE.AND P0, PT, R75, RZ, PT ;  /* 0x000000ff4b00720c */ /* 0x000fe20003f05270 */
[----:B------:R-:W-:-:S12]  /*8e70*/  BSSY.RECONVERGENT B0, `(.L_x_143) ;  /* 0x0000009000007945 */ /* 0x000fd80003800200 */
[----:B------:R-:W-:Y:S05]  /*8e80*/  @P0 BRA `(.L_x_145) ;  /* 0x0000000000140947 */ /* 0x000fea0003800000 */
[----:B------:R-:W1:Y:S02]  /*8e90*/  LDCU.64 UR4, c[0x0][0xa88] ;  /* 0x00015100ff0477ac */ /* 0x000e640008000a00 */
[----:B-1----:R-:W-:-:S04]  /*8ea0*/  ISETP.NE.U32.AND P0, PT, RZ, UR4, PT ;  /* 0x00000004ff007c0c */ /* 0x002fc8000bf05070 */
[----:B------:R-:W-:-:S13]  /*8eb0*/  ISETP.NE.AND.EX P0, PT, RZ, UR5, PT, P0 ;  /* 0x00000005ff007c0c */ /* 0x000fda000bf05300 */
[----:B------:R-:W-:Y:S05]  /*8ec0*/  @!P0 EXIT ;  /* 0x000000000000894d */ /* 0x000fea0003800000 */
[----:B------:R-:W-:Y:S05]  /*8ed0*/  BRA `(.L_x_146) ;  /* 0x0000000000087947 */ /* 0x000fea0003800000 */
.L_x_145:
[----:B------:R-:W-:-:S13]  /*8ee0*/  FSETP.NEU.AND P0, PT, R35, RZ, PT ;  /* 0x000000ff2300720b */ /* 0x000fda0003f0d000 */
[----:B------:R-:W-:Y:S05]  /*8ef0*/  @!P0 EXIT ;  /* 0x000000000000894d */ /* 0x000fea0003800000 */
.L_x_146:
[----:B------:R-:W-:Y:S05]  /*8f00*/  BSYNC.RECONVERGENT B0 ;  /* 0x0000000000007941 */ /* 0x000fea0003800200 */
.L_x_143:
[----:B------:R-:W-:Y:S01]  /*8f10*/  ULEA UR4, UR51, UR48, 0x3 ;  /* 0x0000003033047291 */ /* 0x000fe2000f8e18ff */
[----:B------:R-:W-:-:S04]  /*8f20*/  DEPBAR.LE SB0, 0x0 ;  /* 0x000080000000791a */ /* 0x000fc80000000000 */
[----:B------:R-:W-:-:S04]  /*8f30*/  UIADD3 UR4, UPT, UPT, UR4, 0xf0, URZ ;  /* 0x000000f004047890 */ /* 0x000fc8000fffe0ff */
[----:B------:R-:W-:-:S09]  /*8f40*/  UPRMT UR4, UR37, 0x654, UR4 ;  /* 0x0000065425047896 */ /* 0x000fd20008000004 */
[----:B------:R-:W-:Y:S01]  /*8f50*/  SYNCS.ARRIVE.TRANS64.RED.A1T0 RZ, [UR4], RZ ;  /* 0x000000ffffff79a7 */ /* 0x000fe20008100404 */
[----:B------:R-:W-:Y:S05]  /*8f60*/  EXIT ;  /* 0x000000000000794d */ /* 0x000fea0003800000 */
.L_x_25:
[----:B--2---:R2:W1:Y:S02]  /*8f70*/  SYNCS.PHASECHK.TRANS64.TRYWAIT P0, [R5+URZ+0x170], R4 ;  /* 0x00017004050075a7 */ /* 0x00446400080011ff */
[----:B-1----:R-:W-:Y:S05]  /*8f80*/  @!P0 NANOSLEEP.SYNCS 0x989680 ;  /* 0x009896800000895d */ /* 0x002fea0003900000 */
[----:B------:R-:W1:Y:S02]  /*8f90*/  @!P0 SYNCS.PHASECHK.TRANS64 P0, [R5+URZ+0x170], R4 ;  /* 0x00017004050085a7 */ /* 0x000e6400080010ff */
[----:B-1----:R-:W-:Y:S05]  /*8fa0*/  @!P0 BRA `(.L_x_25) ;  /* 0xfffffffc00f08947 */ /* 0x002fea000383ffff */
[----:B------:R-:W-:Y:S05]  /*8fb0*/  BRA `(.L_x_147) ;  /* 0xffffff8800347947 */ /* 0x000fea000383ffff */
.L_x_28:
[----:B------:R-:W-:-:S07]  /*8fc0*/  MOV R4, UR9 ;  /* 0x0000000900047c02 */ /* 0x000fce0008000f00 */
.L_x_148:
[----:B-1----:R1:W2:Y:S02]  /*8fd0*/  SYNCS.PHASECHK.TRANS64.TRYWAIT P0, [R4+URZ+0x68], R7 ;  /* 0x00006807040075a7 */ /* 0x0022a400080011ff */
[----:B--2---:R-:W-:Y:S05]  /*8fe0*/  @!P0 NANOSLEEP.SYNCS 0x989680 ;  /* 0x009896800000895d */ /* 0x004fea0003900000 */
[----:B------:R-:W2:Y:S02]  /*8ff0*/  @!P0 SYNCS.PHASECHK.TRANS64 P0, [R4+URZ+0x68], R7 ;  /* 0x00006807040085a7 */ /* 0x000ea400080010ff */
[----:B--2---:R-:W-:Y:S05]  /*9000*/  @!P0 BRA `(.L_x_148) ;  /* 0xfffffffc00f08947 */ /* 0x004fea000383ffff */
[----:B------:R-:W-:Y:S05]  /*9010*/  BRA `(.L_x_27) ;  /* 0xffffff8800a87947 */ /* 0x000fea000383ffff */
.L_x_30:
[----:B-1----:R1:W2:Y:S02]  /*9020*/  SYNCS.PHASECHK.TRANS64.TRYWAIT P0, [R8+URZ+0x120], R5 ;  /* 0x00012005080075a7 */ /* 0x0022a400080011ff */
[----:B--2---:R-:W-:Y:S05]  /*9030*/  @!P0 NANOSLEEP.SYNCS 0x989680 ;  /* 0x009896800000895d */ /* 0x004fea0003900000 */
[----:B------:R-:W2:Y:S02]  /*9040*/  @!P0 SYNCS.PHASECHK.TRANS64 P0, [R8+URZ+0x120], R5 ;  /* 0x00012005080085a7 */ /* 0x000ea400080010ff */
[----:B--2---:R-:W-:Y:S05]  /*9050*/  @!P0 BRA `(.L_x_30) ;  /* 0xfffffffc00f08947 */ /* 0x004fea000383ffff */
[----:B------:R-:W-:Y:S05]  /*9060*/  BRA `(.L_x_149) ;  /* 0xffffff8c002c7947 */ /* 0x000fea000383ffff */
.L_x_34:
[----:B----4-:R-:W-:-:S07]  /*9070*/  MOV R0, UR4 ;  /* 0x0000000400007c02 */ /* 0x010fce0008000f00 */
.L_x_150:
[----:B-1----:R1:W2:Y:S02]  /*9080*/  SYNCS.PHASECHK.TRANS64.TRYWAIT P0, [R0+URZ], R3 ;  /* 0x00000003000075a7 */ /* 0x0022a400080011ff */
[----:B--2---:R-:W-:Y:S05]  /*9090*/  @!P0 NANOSLEEP.SYNCS 0x989680 ;  /* 0x009896800000895d */ /* 0x004fea0003900000 */
[----:B------:R-:W2:Y:S02]  /*90a0*/  @!P0 SYNCS.PHASECHK.TRANS64 P0, [R0+URZ], R3 ;  /* 0x00000003000085a7 */ /* 0x000ea400080010ff */
[----:B--2---:R-:W-:Y:S05]  /*90b0*/  @!P0 BRA `(.L_x_150) ;  /* 0xfffffffc00f08947 */ /* 0x004fea000383ffff */
[----:B------:R-:W-:Y:S05]  /*90c0*/  BRA `(.L_x_151) ;  /* 0xffffff90009c7947 */ /* 0x000fea000383ffff */
.L_x_35:
[----:B----4-:R-:W-:-:S07]  /*90d0*/  MOV R0, UR4 ;  /* 0x0000000400007c02 */ /* 0x010fce0008000f00 */
.L_x_152:
[----:B-1----:R1:W2:Y:S02]  /*90e0*/  SYNCS.PHASECHK.TRANS64.TRYWAIT P0, [R0+URZ], R3 ;  /* 0x00000003000075a7 */ /* 0x0022a400080011ff */
[----:B--2---:R-:W-:Y:S05]  /*90f0*/  @!P0 NANOSLEEP.SYNCS 0x989680 ;  /* 0x009896800000895d */ /* 0x004fea0003900000 */
[----:B------:R-:W2:Y:S02]  /*9100*/  @!P0 SYNCS.PHASECHK.TRANS64 P0, [R0+URZ], R3 ;  /* 0x00000003000085a7 */ /* 0x000ea400080010ff */
[----:B--2---:R-:W-:Y:S05]  /*9110*/  @!P0 BRA `(.L_x_152) ;  /* 0xfffffffc00f08947 */ /* 0x004fea000383ffff */
[----:B------:R-:W-:Y:S05]  /*9120*/  BRA `(.L_x_153) ;  /* 0xffffff9000a87947 */ /* 0x000fea000383ffff */
.L_x_36:
[----:B----4-:R-:W-:-:S07]  /*9130*/  MOV R0, UR4 ;  /* 0x0000000400007c02 */ /* 0x010fce0008000f00 */
.L_x_154:
[----:B-1----:R1:W2:Y:S02]  /*9140*/  SYNCS.PHASECHK.TRANS64.TRYWAIT P0, [R0+URZ], R3 ;  /* 0x00000003000075a7 */ /* 0x0022a400080011ff */
[----:B--2---:R-:W-:Y:S05]  /*9150*/  @!P0 NANOSLEEP.SYNCS 0x989680 ;  /* 0x009896800000895d */ /* 0x004fea0003900000 */
[----:B------:R-:W2:Y:S02]  /*9160*/  @!P0 SYNCS.PHASECHK.TRANS64 P0, [R0+URZ], R3 ;  /* 0x00000003000085a7 */ /* 0x000ea400080010ff */
[----:B--2---:R-:W-:Y:S05]  /*9170*/  @!P0 BRA `(.L_x_154) ;  /* 0xfffffffc00f08947 */ /* 0x004fea000383ffff */
[----:B------:R-:W-:Y:S05]  /*9180*/  BRA `(.L_x_155) ;  /* 0xffffff9000b47947 */ /* 0x000fea000383ffff */
.L_x_37:
[----:B----4-:R-:W-:-:S07]  /*9190*/  MOV R0, UR4 ;  /* 0x0000000400007c02 */ /* 0x010fce0008000f00 */
.L_x_156:
[----:B-1----:R1:W2:Y:S02]  /*91a0*/  SYNCS.PHASECHK.TRANS64.TRYWAIT P0, [R0+URZ], R3 ;  /* 0x00000003000075a7 */ /* 0x0022a400080011ff */
[----:B--2---:R-:W-:Y:S05]  /*91b0*/  @!P0 NANOSLEEP.SYNCS 0x989680 ;  /* 0x009896800000895d */ /* 0x004fea0003900000 */
[----:B------:R-:W2:Y:S02]  /*91c0*/  @!P0 SYNCS.PHASECHK.TRANS64 P0, [R0+URZ], R3 ;  /* 0x00000003000085a7 */ /* 0x000ea400080010ff */
[----:B--2---:R-:W-:Y:S05]  /*91d0*/  @!P0 BRA `(.L_x_156) ;  /* 0xfffffffc00f08947 */ /* 0x004fea000383ffff */
[----:B------:R-:W-:Y:S05]  /*91e0*/  BRA `(.L_x_157) ;  /* 0xffffff9000c07947 */ /* 0x000fea000383ffff */
.L_x_38:
[----:B----4-:R-:W-:-:S07]  /*91f0*/  MOV R0, UR4 ;  /* 0x0000000400007c02 */ /* 0x010fce0008000f00 */
.L_x_158:
[----:B-1----:R1:W2:Y:S02]  /*9200*/  SYNCS.PHASECHK.TRANS64.TRYWAIT P0, [R0+URZ], R3 ;  /* 0x00000003000075a7 */ /* 0x0022a400080011ff */
[----:B--2---:R-:W-:Y:S05]  /*9210*/  @!P0 NANOSLEEP.SYNCS 0x989680 ;  /* 0x009896800000895d */ /* 0x004fea0003900000 */
[----:B------:R-:W2:Y:S02]  /*9220*/  @!P0 SYNCS.PHASECHK.TRANS64 P0, [R0+URZ], R3 ;  /* 0x00000003000085a7 */ /* 0x000ea400080010ff */
[----:B--2---:R-:W-:Y:S05]  /*9230*/  @!P0 BRA `(.L_x_158) ;  /* 0xfffffffc00f08947 */ /* 0x004fea000383ffff */
[----:B------:R-:W-:Y:S05]  /*9240*/  BRA `(.L_x_159) ;  /* 0xffffff9000cc7947 */ /* 0x000fea000383ffff */
.L_x_39:
[----:B----4-:R-:W-:-:S07]  /*9250*/  MOV R0, UR4 ;  /* 0x0000000400007c02 */ /* 0x010fce0008000f00 */
.L_x_160:
[----:B-1----:R1:W2:Y:S02]  /*9260*/  SYNCS.PHASECHK.TRANS64.TRYWAIT P0, [R0+URZ], R3 ;  /* 0x00000003000075a7 */ /* 0x0022a400080011ff */
[----:B--2---:R-:W-:Y:S05]  /*9270*/  @!P0 NANOSLEEP.SYNCS 0x989680 ;  /* 0x009896800000895d */ /* 0x004fea0003900000 */
[----:B------:R-:W2:Y:S02]  /*9280*/  @!P0 SYNCS.PHASECHK.TRANS64 P0, [R0+URZ], R3 ;  /* 0x00000003000085a7 */ /* 0x000ea400080010ff */
[----:B--2---:R-:W-:Y:S05]  /*9290*/  @!P0 BRA `(.L_x_160) ;  /* 0xfffffffc00f08947 */ /* 0x004fea000383ffff */
[----:B------:R-:W-:Y:S05]  /*92a0*/  BRA `(.L_x_161) ;  /* 0xffffff9000d87947 */ /* 0x000fea000383ffff */
.L_x_40:
[----:B----4-:R-:W-:-:S07]  /*92b0*/  MOV R0, UR4 ;  /* 0x0000000400007c02 */ /* 0x010fce0008000f00 */
.L_x_162:
[----:B-1----:R1:W2:Y:S02]  /*92c0*/  SYNCS.PHASECHK.TRANS64.TRYWAIT P0, [R0+URZ], R3 ;  /* 0x00000003000075a7 */ /* 0x0022a400080011ff */
[----:B--2---:R-:W-:Y:S05]  /*92d0*/  @!P0 NANOSLEEP.SYNCS 0x989680 ;  /* 0x009896800000895d */ /* 0x004fea0003900000 */
[----:B------:R-:W2:Y:S02]  /*92e0*/  @!P0 SYNCS.PHASECHK.TRANS64 P0, [R0+URZ], R3 ;  /* 0x00000003000085a7 */ /* 0x000ea400080010ff */
[----:B--2---:R-:W-:Y:S05]  /*92f0*/  @!P0 BRA `(.L_x_162) ;  /* 0xfffffffc00f08947 */ /* 0x004fea000383ffff */
[----:B------:R-:W-:Y:S05]  /*9300*/  BRA `(.L_x_163) ;  /* 0xffffff9000e47947 */ /* 0x000fea000383ffff */
.L_x_41:
[----:B----4-:R-:W-:-:S07]  /*9310*/  MOV R0, UR4 ;  /* 0x0000000400007c02 */ /* 0x010fce0008000f00 */
.L_x_164:
[----:B-1----:R1:W2:Y:S02]  /*9320*/  SYNCS.PHASECHK.TRANS64.TRYWAIT P0, [R0+URZ], R3 ;  /* 0x00000003000075a7 */ /* 0x0022a400080011ff */
[----:B--2---:R-:W-:Y:S05]  /*9330*/  @!P0 NANOSLEEP.SYNCS 0x989680 ;  /* 0x009896800000895d */ /* 0x004fea0003900000 */
[----:B------:R-:W2:Y:S02]  /*9340*/  @!P0 SYNCS.PHASECHK.TRANS64 P0, [R0+URZ], R3 ;  /* 0x00000003000085a7 */ /* 0x000ea400080010ff */
[----:B--2---:R-:W-:Y:S05]  /*9350*/  @!P0 BRA `(.L_x_164) ;  /* 0xfffffffc00f08947 */ /* 0x004fea000383ffff */
[----:B------:R-:W-:Y:S05]  /*9360*/  BRA `(.L_x_165) ;  /* 0xffffff9000f07947 */ /* 0x000fea000383ffff */
.L_x_42:
[----:B----4-:R-:W-:-:S07]  /*9370*/  MOV R0, UR4 ;  /* 0x0000000400007c02 */ /* 0x010fce0008000f00 */
.L_x_166:
[----:B-1----:R1:W2:Y:S02]  /*9380*/  SYNCS.PHASECHK.TRANS64.TRYWAIT P0, [R0+URZ], R3 ;  /* 0x00000003000075a7 */ /* 0x0022a400080011ff */
[----:B--2---:R-:W-:Y:S05]  /*9390*/  @!P0 NANOSLEEP.SYNCS 0x989680 ;  /* 0x009896800000895d */ /* 0x004fea0003900000 */
[----:B------:R-:W2:Y:S02]  /*93a0*/  @!P0 SYNCS.PHASECHK.TRANS64 P0, [R0+URZ], R3 ;  /* 0x00000003000085a7 */ /* 0x000ea400080010ff */
[----:B--2---:R-:W-:Y:S05]  /*93b0*/  @!P0 BRA `(.L_x_166) ;  /* 0xfffffffc00f08947 */ /* 0x004fea000383ffff */
[----:B------:R-:W-:Y:S05]  /*93c0*/  BRA `(.L_x_167) ;  /* 0xffffff9000fc7947 */ /* 0x000fea000383ffff */
.L_x_43:
[----:B----4-:R-:W-:-:S07]  /*93d0*/  MOV R0, UR4 ;  /* 0x0000000400007c02 */ /* 0x010fce0008000f00 */
.L_x_168:
[----:B-1----:R1:W2:Y:S02]  /*93e0*/  SYNCS.PHASECHK.TRANS64.TRYWAIT P0, [R0+URZ], R3 ;  /* 0x00000003000075a7 */ /* 0x0022a400080011ff */
[----:B--2---:R-:W-:Y:S05]  /*93f0*/  @!P0 NANOSLEEP.SYNCS 0x989680 ;  /* 0x009896800000895d */ /* 0x004fea0003900000 */
[----:B------:R-:W2:Y:S02]  /*9400*/  @!P0 SYNCS.PHASECHK.TRANS64 P0, [R0+URZ], R3 ;  /* 0x00000003000085a7 */ /* 0x000ea400080010ff */
[----:B--2---:R-:W-:Y:S05]  /*9410*/  @!P0 BRA `(.L_x_168) ;  /* 0xfffffffc00f08947 */ /* 0x004fea000383ffff */
[----:B------:R-:W-:Y:S05]  /*9420*/  BRA `(.L_x_169) ;  /* 0xffffff9400087947 */ /* 0x000fea000383ffff */
.L_x_44:
[----:B----4-:R-:W-:-:S07]  /*9430*/  MOV R0, UR4 ;  /* 0x0000000400007c02 */ /* 0x010fce0008000f00 */
.L_x_170:
[----:B-1----:R1:W2:Y:S02]  /*9440*/  SYNCS.PHASECHK.TRANS64.TRYWAIT P0, [R0+URZ], R3 ;  /* 0x00000003000075a7 */ /* 0x0022a400080011ff */
[----:B--2---:R-:W-:Y:S05]  /*9450*/  @!P0 NANOSLEEP.SYNCS 0x989680 ;  /* 0x009896800000895d */ /* 0x004fea0003900000 */
[----:B------:R-:W2:Y:S02]  /*9460*/  @!P0 SYNCS.PHASECHK.TRANS64 P0, [R0+URZ], R3 ;  /* 0x00000003000085a7 */ /* 0x000ea400080010ff */
[----:B--2---:R-:W-:Y:S05]  /*9470*/  @!P0 BRA `(.L_x_170) ;  /* 0xfffffffc00f08947 */ /* 0x004fea000383ffff */
[----:B------:R-:W-:Y:S05]  /*9480*/  BRA `(.L_x_171) ;  /* 0xffffff9400147947 */ /* 0x000fea000383ffff */
.L_x_45:
[----:B----4-:R-:W-:-:S07]  /*9490*/  MOV R0, UR4 ;  /* 0x0000000400007c02 */ /* 0x010fce0008000f00 */
.L_x_172:
[----:B-1----:R1:W2:Y:S02]  /*94a0*/  SYNCS.PHASECHK.TRANS64.TRYWAIT P0, [R0+URZ], R3 ;  /* 0x00000003000075a7 */ /* 0x0022a400080011ff */
[----:B--2---:R-:W-:Y:S05]  /*94b0*/  @!P0 NANOSLEEP.SYNCS 0x989680 ;  /* 0x009896800000895d */ /* 0x004fea0003900000 */
[----:B------:R-:W2:Y:S02]  /*94c0*/  @!P0 SYNCS.PHASECHK.TRANS64 P0, [R0+URZ], R3 ;  /* 0x00000003000085a7 */ /* 0x000ea400080010ff */
[----:B--2---:R-:W-:Y:S05]  /*94d0*/  @!P0 BRA `(.L_x_172) ;  /* 0xfffffffc00f08947 */ /* 0x004fea000383ffff */
[----:B------:R-:W-:Y:S05]  /*94e0*/  BRA `(.L_x_173) ;  /* 0xffffff9400207947 */ /* 0x000fea000383ffff */
.L_x_48:
[----:B-1----:R1:W2:Y:S02]  /*94f0*/  SYNCS.PHASECHK.TRANS64.TRYWAIT P0, [R0+URZ+0x160], R5 ;  /* 0x00016005000075a7 */ /* 0x0022a400080011ff */
[----:B--2---:R-:W-:Y:S05]  /*9500*/  @!P0 NANOSLEEP.SYNCS 0x989680 ;  /* 0x009896800000895d */ /* 0x004fea0003900000 */
[----:B------:R-:W2:Y:S02]  /*9510*/  @!P0 SYNCS.PHASECHK.TRANS64 P0, [R0+URZ+0x160], R5 ;  /* 0x00016005000085a7 */ /* 0x000ea400080010ff */
[----:B--2---:R-:W-:Y:S05]  /*9520*/  @!P0 BRA `(.L_x_48) ;  /* 0xfffffffc00f08947 */ /* 0x004fea000383ffff */
[----:B------:R-:W-:Y:S05]  /*9530*/  BRA `(.L_x_174) ;  /* 0xffffff94007c7947 */ /* 0x000fea000383ffff */
.L_x_49:
[----:B------:R-:W-:-:S07]  /*9540*/  MOV R0, UR5 ;  /* 0x0000000500007c02 */ /* 0x000fce0008000f00 */
.L_x_175:
[----:B-1----:R1:W2:Y:S02]  /*9550*/  SYNCS.PHASECHK.TRANS64.TRYWAIT P0, [R0+URZ+0x130], R7 ;  /* 0x00013007000075a7 */ /* 0x0022a400080011ff */
[----:B--2---:R-:W-:Y:S05]  /*9560*/  @!P0 NANOSLEEP.SYNCS 0x989680 ;  /* 0x009896800000895d */ /* 0x004fea0003900000 */
[----:B------:R-:W2:Y:S02]  /*9570*/  @!P0 SYNCS.PHASECHK.TRANS64 P0, [R0+URZ+0x130], R7 ;  /* 0x00013007000085a7 */ /* 0x000ea400080010ff */
[----:B--2---:R-:W-:Y:S05]  /*9580*/  @!P0 BRA `(.L_x_175) ;  /* 0xfffffffc00f08947 */ /* 0x004fea000383ffff */
[----:B------:R-:W-:Y:S05]  /*9590*/  BRA `(.L_x_176) ;  /* 0xffffff94008c7947 */ /* 0x000fea000383ffff */
.L_x_50:
[----:B-1----:R1:W2:Y:S02]  /*95a0*/  SYNCS.PHASECHK.TRANS64.TRYWAIT P1, [R0+URZ+0x120], R5 ;  /* 0x00012005000075a7 */ /* 0x0022a400080211ff */
[----:B--2---:R-:W-:Y:S05]  /*95b0*/  @!P1 NANOSLEEP.SYNCS 0x989680 ;  /* 0x009896800000995d */ /* 0x004fea0003900000 */
[----:B------:R-:W2:Y:S02]  /*95c0*/  @!P1 SYNCS.PHASECHK.TRANS64 P1, [R0+URZ+0x120], R5 ;  /* 0x00012005000095a7 */ /* 0x000ea400080210ff */
[----:B--2---:R-:W-:Y:S05]  /*95d0*/  @!P1 BRA `(.L_x_50) ;  /* 0xfffffffc00f09947 */ /* 0x004fea000383ffff */
[----:B------:R-:W-:Y:S05]  /*95e0*/  BRA `(.L_x_177) ;  /* 0xffffff9400bc7947 */ /* 0x000fea000383ffff */
.L_x_53:
[----:B------:R-:W-:-:S07]  /*95f0*/  MOV R0, UR5 ;  /* 0x0000000500007c02 */ /* 0x000fce0008000f00 */
.L_x_178:
[----:B-1----:R1:W2:Y:S02]  /*9600*/  SYNCS.PHASECHK.TRANS64.TRYWAIT P0, [R0+URZ+0x130], R3 ;  /* 0x00013003000075a7 */ /* 0x0022a400080011ff */
[----:B--2---:R-:W-:Y:S05]  /*9610*/  @!P0 NANOSLEEP.SYNCS 0x989680 ;  /* 0x009896800000895d */ /* 0x004fea0003900000 */
[----:B------:R-:W2:Y:S02]  /*9620*/  @!P0 SYNCS.PHASECHK.TRANS64 P0, [R0+URZ+0x130], R3 ;  /* 0x00013003000085a7 */ /* 0x000ea400080010ff */
[----:B--2---:R-:W-:Y:S05]  /*9630*/  @!P0 BRA `(.L_x_178) ;  /* 0xfffffffc00f08947 */ /* 0x004fea000383ffff */
[----:B------:R-:W-:Y:S05]  /*9640*/  BRA `(.L_x_52) ;  /* 0xffffff9800107947 */ /* 0x000fea000383ffff */
.L_x_62:
[----:B-1----:R-:W-:-:S04]  /*9650*/  MOV R4, UR6 ;  /* 0x0000000600047c02 */ /* 0x002fc80008000f00 */
[----:B------:R1:W2:Y:S03]  /*9660*/  SYNCS.PHASECHK.TRANS64.TRYWAIT P0, [R4+URZ+0x8], R5 ;  /* 0x00000805040075a7 */ /* 0x0002a600080011ff */
[----:B--2---:R-:W-:Y:S05]  /*9670*/  @!P0 NANOSLEEP.SYNCS 0x989680 ;  /* 0x009896800000895d */ /* 0x004fea0003900000 */
[----:B------:R-:W2:Y:S02]  /*9680*/  @!P0 SYNCS.PHASECHK.TRANS64 P0, [R4+URZ+0x8], R5 ;  /* 0x00000805040085a7 */ /* 0x000ea400080010ff */
[----:B--2---:R-:W-:Y:S05]  /*9690*/  @!P0 BRA `(.L_x_62) ;  /* 0xfffffffc00ec8947 */ /* 0x004fea000383ffff */
[----:B------:R-:W-:Y:S05]  /*96a0*/  BRA `(.L_x_61) ;  /* 0xffffff9800c47947 */ /* 0x000fea000383ffff */
.L_x_64:
[----:B------:R-:W-:Y:S01]  /*96b0*/  BSSY B0, `(.L_x_179) ;  /* 0x0000006000007945 */ /* 0x000fe20003800000 */
[----:B------:R-:W-:-:S07]  /*96c0*/  MOV R15, 0xffffffff ;  /* 0xffffffff000f7802 */ /* 0x000fce0000000f00 */
[----:B-1---5:R-:W-:Y:S05]  /*96d0*/  WARPSYNC.COLLECTIVE R15, `(.L_x_180) ;  /* 0x000000000f0c7348 */ /* 0x022fea0003c00000 */
[----:B------:R-:W-:Y:S02]  /*96e0*/  ELECT P6, UR79, PT ;  /* 0x00000000004f782f */ /* 0x000fe400038c0000 */
[----:B------:R-:W-:Y:S01]  /*96f0*/  MOV R14, UR79 ;  /* 0x0000004f000e7c02 */ /* 0x000fe20008000f00 */
[----:B-1---5:R-:W-:Y:S10]  /*9700*/  ENDCOLLECTIVE ;  /* 0x000000000000791b */ /* 0x022ff40003800000 */
.L_x_180:
[----:B------:R-:W-:Y:S05]  /*9710*/  BSYNC B0 ;  /* 0x0000000000007941 */ /* 0x000fea0003800000 */
.L_x_179:
[----:B------:R-:W-:Y:S05]  /*9720*/  BRA `(.L_x_181) ;  /* 0xffffff9800f47947 */ /* 0x000fea000383ffff */
.L_x_66:
[----:B-1----:R-:W-:-:S04]  /*9730*/  MOV R2, UR6 ;  /* 0x0000000600027c02 */ /* 0x002fc80008000f00 */
[----:B------:R1:W2:Y:S03]  /*9740*/  SYNCS.PHASECHK.TRANS64.TRYWAIT P0, [R2+URZ+0x8], R3 ;  /* 0x00000803020075a7 */ /* 0x0002a600080011ff */
[----:B--2---:R-:W-:Y:S05]  /*9750*/  @!P0 NANOSLEEP.SYNCS 0x989680 ;  /* 0x009896800000895d */ /* 0x004fea0003900000 */
[----:B------:R-:W2:Y:S02]  /*9760*/  @!P0 SYNCS.PHASECHK.TRANS64 P0, [R2+URZ+0x8], R3 ;  /* 0x00000803020085a7 */ /* 0x000ea400080010ff */
[----:B--2---:R-:W-:Y:S05]  /*9770*/  @!P0 BRA `(.L_x_66) ;  /* 0xfffffffc00ec8947 */ /* 0x004fea000383ffff */
[----:B------:R-:W-:Y:S05]  /*9780*/  BRA `(.L_x_65) ;  /* 0xffffff9800f87947 */ /* 0x000fea000383ffff */
.L_x_67:
[----:B-1----:R1:W2:Y:S02]  /*9790*/  SYNCS.PHASECHK.TRANS64.TRYWAIT P0, [R0+URZ+0x120], R5 ;  /* 0x00012005000075a7 */ /* 0x0022a400080011ff */
[----:B--2---:R-:W-:Y:S05]  /*97a0*/  @!P0 NANOSLEEP.SYNCS 0x989680 ;  /* 0x009896800000895d */ /* 0x004fea0003900000 */
[----:B------:R-:W2:Y:S02]  /*97b0*/  @!P0 SYNCS.PHASECHK.TRANS64 P0, [R0+URZ+0x120], R5 ;  /* 0x00012005000085a7 */ /* 0x000ea400080010ff */
[----:B--2---:R-:W-:Y:S05]  /*97c0*/  @!P0 BRA `(.L_x_67) ;  /* 0xfffffffc00f08947 */ /* 0x004fea000383ffff */
[----:B------:R-:W-:Y:S05]  /*97d0*/  BRA `(.L_x_182) ;  /* 0xffffff9c00d07947 */ /* 0x000fea000383ffff */
.L_x_69:
[----:B------:R-:W-:-:S07]  /*97e0*/  MOV R0, UR8 ;  /* 0x0000000800007c02 */ /* 0x000fce0008000f00 */
.L_x_183:
[----:B-1----:R1:W2:Y:S02]  /*97f0*/  SYNCS.PHASECHK.TRANS64.TRYWAIT P0, [R0+URZ+0x150], R5 ;  /* 0x00015005000075a7 */ /* 0x0022a400080011ff */
[----:B--2---:R-:W-:Y:S05]  /*9800*/  @!P0 NANOSLEEP.SYNCS 0x989680 ;  /* 0x009896800000895d */ /* 0x004fea0003900000 */
[----:B------:R-:W2:Y:S02]  /*9810*/  @!P0 SYNCS.PHASECHK.TRANS64 P0, [R0+URZ+0x150], R5 ;  /* 0x00015005000085a7 */ /* 0x000ea400080010ff */
[----:B--2---:R-:W-:Y:S05]  /*9820*/  @!P0 BRA `(.L_x_183) ;  /* 0xfffffffc00f08947 */ /* 0x004fea000383ffff */
[----:B------:R-:W-:Y:S05]  /*9830*/  BRA `(.L_x_184) ;  /* 0xffffffa0001c7947 */ /* 0x000fea000383ffff */
.L_x_72:
[----:B------:R-:W-:Y:S07]  /*9840*/  MOV R0, UR7 ;  /* 0x0000000700007c02 */ /* 0x000fee0008000f00 */
.L_x_185:
[----:B-1----:R1:W2:Y:S02]  /*9850*/  SYNCS.PHASECHK.TRANS64.TRYWAIT P0, [R0+URZ], R5 ;  /* 0x00000005000075a7 */ /* 0x0022a400080011ff */
[----:B--2---:R-:W-:Y:S05]  /*9860*/  @!P0 NANOSLEEP.SYNCS 0x989680 ;  /* 0x009896800000895d */ /* 0x004fea0003900000 */
[----:B------:R-:W2:Y:S02]  /*9870*/  @!P0 SYNCS.PHASECHK.TRANS64 P0, [R0+URZ], R5 ;  /* 0x00000005000085a7 */ /* 0x000ea400080010ff */
[----:B--2---:R-:W-:Y:S05]  /*9880*/  @!P0 BRA `(.L_x_185) ;  /* 0xfffffffc00f08947 */ /* 0x004fea000383ffff */
[----:B------:R-:W-:Y:S05]  /*9890*/  BRA `(.L_x_71) ;  /* 0xffffffa000347947 */ /* 0x000fea000383ffff */
.L_x_76:
[----:B-1----:R-:W-:-:S07]  /*98a0*/  MOV R0, UR4 ;  /* 0x0000000400007c02 */ /* 0x002fce0008000f00 */
.L_x_186:
[----:B-1----:R1:W2:Y:S02]  /*98b0*/  SYNCS.PHASECHK.TRANS64.TRYWAIT P0, [R0+URZ], R3 ;  /* 0x00000003000075a7 */ /* 0x0022a400080011ff */
[----:B--2---:R-:W-:Y:S05]  /*98c0*/  @!P0 NANOSLEEP.SYNCS 0x989680 ;  /* 0x009896800000895d */ /* 0x004fea0003900000 */
[----:B------:R-:W2:Y:S02]  /*98d0*/  @!P0 SYNCS.PHASECHK.TRANS64 P0, [R0+URZ], R3 ;  /* 0x00000003000085a7 */ /* 0x000ea400080010ff */
[----:B--2---:R-:W-:Y:S05]  /*98e0*/  @!P0 BRA `(.L_x_186) ;  /* 0xfffffffc00f08947 */ /* 0x004fea000383ffff */
[----:B------:R-:W-:Y:S05]  /*98f0*/  BRA `(.L_x_187) ;  /* 0xffffffa400047947 */ /* 0x000fea000383ffff */
.L_x_79:
[----:B------:R-:W-:-:S07]  /*9900*/  MOV R0, UR6 ;  /* 0x0000000600007c02 */ /* 0x000fce0008000f00 */
.L_x_188:
[----:B-1----:R1:W2:Y:S02]  /*9910*/  SYNCS.PHASECHK.TRANS64.TRYWAIT P1, [R0+URZ+0x180], R3 ;  /* 0x00018003000075a7 */ /* 0x0022a400080211ff */
[----:B--2---:R-:W-:Y:S05]  /*9920*/  @!P1 NANOSLEEP.SYNCS 0x989680 ;  /* 0x009896800000995d */ /* 0x004fea0003900000 */
[----:B------:R-:W2:Y:S02]  /*9930*/  @!P1 SYNCS.PHASECHK.TRANS64 P1, [R0+URZ+0x180], R3 ;  /* 0x00018003000095a7 */ /* 0x000ea400080210ff */
[----:B--2---:R-:W-:Y:S05]  /*9940*/  @!P1 BRA `(.L_x_188) ;  /* 0xfffffffc00f09947 */ /* 0x004fea000383ffff */
[----:B------:R-:W-:Y:S05]  /*9950*/  BRA `(.L_x_189) ;  /* 0xffffffa400507947 */ /* 0x000fea000383ffff */
.L_x_84:
[----:B----4-:R4:W1:Y:S02]  /*9960*/  SYNCS.PHASECHK.TRANS64.TRYWAIT P0, [R0+URZ+0x120], R3 ;  /* 0x00012003000075a7 */ /* 0x01086400080011ff */
[----:B-1----:R-:W-:Y:S05]  /*9970*/  @!P0 NANOSLEEP.SYNCS 0x989680 ;  /* 0x009896800000895d */ /* 0x002fea0003900000 */
[----:B------:R-:W1:Y:S02]  /*9980*/  @!P0 SYNCS.PHASECHK.TRANS64 P0, [R0+URZ+0x120], R3 ;  /* 0x00012003000085a7 */ /* 0x000e6400080010ff */
[----:B-1----:R-:W-:Y:S05]  /*9990*/  @!P0 BRA `(.L_x_84) ;  /* 0xfffffffc00f08947 */ /* 0x002fea000383ffff */
[----:B------:R-:W-:Y:S05]  /*99a0*/  BRA `(.L_x_190) ;  /* 0xffffffa8006c7947 */ /* 0x000fea000383ffff */
.L_x_87:
[----:B------:R-:W-:Y:S07]  /*99b0*/  MOV R0, UR6 ;  /* 0x0000000600007c02 */ /* 0x000fee0008000f00 */
.L_x_191:
[----:B----4-:R4:W1:Y:S02]  /*99c0*/  SYNCS.PHASECHK.TRANS64.TRYWAIT P0, [R0+URZ+0x118], R3 ;  /* 0x00011803000075a7 */ /* 0x01086400080011ff */
[----:B-1----:R-:W-:Y:S05]  /*99d0*/  @!P0 NANOSLEEP.SYNCS 0x989680 ;  /* 0x009896800000895d */ /* 0x002fea0003900000 */
[----:B------:R-:W1:Y:S02]  /*99e0*/  @!P0 SYNCS.PHASECHK.TRANS64 P0, [R0+URZ+0x118], R3 ;  /* 0x00011803000085a7 */ /* 0x000e6400080010ff */
[----:B-1----:R-:W-:Y:S05]  /*99f0*/  @!P0 BRA `(.L_x_191) ;  /* 0xfffffffc00f08947 */ /* 0x002fea000383ffff */
[----:B------:R-:W-:Y:S05]  /*9a00*/  BRA `(.L_x_86) ;  /* 0xffffffac004c7947 */ /* 0x000fea000383ffff */
.L_x_90:
[----:B------:R-:W-:Y:S07]  /*9a10*/  MOV R0, UR6 ;  /* 0x0000000600007c02 */ /* 0x000fee0008000f00 */
.L_x_192:
[----:B--2---:R2:W4:Y:S02]  /*9a20*/  SYNCS.PHASECHK.TRANS64.TRYWAIT P0, [R0+URZ+0xf0], R11 ;  /* 0x0000f00b000075a7 */ /* 0x00452400080011ff */
[----:B----4-:R-:W-:Y:S05]  /*9a30*/  @!P0 NANOSLEEP.SYNCS 0x989680 ;  /* 0x009896800000895d */ /* 0x010fea0003900000 */
[----:B------:R-:W4:Y:S02]  /*9a40*/  @!P0 SYNCS.PHASECHK.TRANS64 P0, [R0+URZ+0xf0], R11 ;  /* 0x0000f00b000085a7 */ /* 0x000f2400080010ff */
[----:B----4-:R-:W-:Y:S05]  /*9a50*/  @!P0 BRA `(.L_x_192) ;  /* 0xfffffffc00f08947 */ /* 0x010fea000383ffff */
[----:B------:R-:W-:Y:S05]  /*9a60*/  BRA `(.L_x_193) ;  /* 0xffffffac00c47947 */ /* 0x000fea000383ffff */
.L_x_91:
[----:B------:R-:W-:Y:S07]  /*9a70*/  MOV R0, UR6 ;  /* 0x0000000600007c02 */ /* 0x000fee0008000f00 */
.L_x_194:
[----:B--2---:R2:W4:Y:S02]  /*9a80*/  SYNCS.PHASECHK.TRANS64.TRYWAIT P0, [R0+URZ+0xf8], R11 ;  /* 0x0000f80b000075a7 */ /* 0x00452400080011ff */
[----:B----4-:R-:W-:Y:S05]  /*9a90*/  @!P0 NANOSLEEP.SYNCS 0x989680 ;  /* 0x009896800000895d */ /* 0x010fea0003900000 */
[----:B------:R-:W4:Y:S02]  /*9aa0*/  @!P0 SYNCS.PHASECHK.TRANS64 P0, [R0+URZ+0xf8], R11 ;  /* 0x0000f80b000085a7 */ /* 0x000f2400080010ff */
[----:B----4-:R-:W-:Y:S05]  /*9ab0*/  @!P0 BRA `(.L_x_194) ;  /* 0xfffffffc00f08947 */ /* 0x010fea000383ffff */
[----:B------:R-:W-:Y:S05]  /*9ac0*/  BRA `(.L_x_195) ;  /* 0xffffffb000547947 */ /* 0x000fea000383ffff */
.L_x_92:
[----:B------:R-:W-:Y:S07]  /*9ad0*/  MOV R0, UR6 ;  /* 0x0000000600007c02 */ /* 0x000fee0008000f00 */
.L_x_196:
[----:B--2---:R2:W4:Y:S02]  /*9ae0*/  SYNCS.PHASECHK.TRANS64.TRYWAIT P0, [R0+URZ+0x100], R11 ;  /* 0x0001000b000075a7 */ /* 0x00452400080011ff */
[----:B----4-:R-:W-:Y:S05]  /*9af0*/  @!P0 NANOSLEEP.SYNCS 0x989680 ;  /* 0x009896800000895d */ /* 0x010fea0003900000 */
[----:B------:R-:W4:Y:S02]  /*9b00*/  @!P0 SYNCS.PHASECHK.TRANS64 P0, [R0+URZ+0x100], R11 ;  /* 0x0001000b000085a7 */ /* 0x000f2400080010ff */
[----:B----4-:R-:W-:Y:S05]  /*9b10*/  @!P0 BRA `(.L_x_196) ;  /* 0xfffffffc00f08947 */ /* 0x010fea000383ffff */
[----:B------:R-:W-:Y:S05]  /*9b20*/  BRA `(.L_x_197) ;  /* 0xffffffb000ec7947 */ /* 0x000fea000383ffff */
.L_x_93:
[----:B------:R-:W-:Y:S07]  /*9b30*/  MOV R0, UR6 ;  /* 0x0000000600007c02 */ /* 0x000fee0008000f00 */
.L_x_198:
[----:B-1----:R1:W2:Y:S02]  /*9b40*/  SYNCS.PHASECHK.TRANS64.TRYWAIT P0, [R0+URZ+0x108], R11 ;  /* 0x0001080b000075a7 */ /* 0x0022a400080011ff */
[----:B--2---:R-:W-:Y:S05]  /*9b50*/  @!P0 NANOSLEEP.SYNCS 0x989680 ;  /* 0x009896800000895d */ /* 0x004fea0003900000 */
[----:B------:R-:W2:Y:S02]  /*9b60*/  @!P0 SYNCS.PHASECHK.TRANS64 P0, [R0+URZ+0x108], R11 ;  /* 0x0001080b000085a7 */ /* 0x000ea400080010ff */
[----:B--2---:R-:W-:Y:S05]  /*9b70*/  @!P0 BRA `(.L_x_198) ;  /* 0xfffffffc00f08947 */ /* 0x004fea000383ffff */
[----:B------:R-:W-:Y:S05]  /*9b80*/  BRA `(.L_x_199) ;  /* 0xffffffb400c47947 */ /* 0x000fea000383ffff */
.L_x_95:
[----:B------:R-:W-:-:S07]  /*9b90*/  MOV R0, UR6 ;  /* 0x0000000600007c02 */ /* 0x000fce0008000f00 */
.L_x_200:
[----:B-1----:R1:W2:Y:S02]  /*9ba0*/  SYNCS.PHASECHK.TRANS64.TRYWAIT P0, [R0+URZ+0xf0], R3 ;  /* 0x0000f003000075a7 */ /* 0x0022a400080011ff */
[----:B--2---:R-:W-:Y:S05]  /*9bb0*/  @!P0 NANOSLEEP.SYNCS 0x989680 ;  /* 0x009896800000895d */ /* 0x004fea0003900000 */
[----:B------:R-:W2:Y:S02]  /*9bc0*/  @!P0 SYNCS.PHASECHK.TRANS64 P0, [R0+URZ+0xf0], R3 ;  /* 0x0000f003000085a7 */ /* 0x000ea400080010ff */
[----:B--2---:R-:W-:Y:S05]  /*9bd0*/  @!P0 BRA `(.L_x_200) ;  /* 0xfffffffc00f08947 */ /* 0x004fea000383ffff */
[----:B------:R-:W-:Y:S05]  /*9be0*/  BRA `(.L_x_201) ;  /* 0xffffffb800847947 */ /* 0x000fea000383ffff */
.L_x_96:
[----:B-1----:R-:W-:-:S07]  /*9bf0*/  MOV R0, UR6 ;  /* 0x0000000600007c02 */ /* 0x002fce0008000f00 */
.L_x_202:
[----:B-1----:R1:W2:Y:S02]  /*9c00*/  SYNCS.PHASECHK.TRANS64.TRYWAIT P0, [R0+URZ+0xf8], R3 ;  /* 0x0000f803000075a7 */ /* 0x0022a400080011ff */
[----:B--2---:R-:W-:Y:S05]  /*9c10*/  @!P0 NANOSLEEP.SYNCS 0x989680 ;  /* 0x009896800000895d */ /* 0x004fea0003900000 */
[----:B------:R-:W2:Y:S02]  /*9c20*/  @!P0 SYNCS.PHASECHK.TRANS64 P0, [R0+URZ+0xf8], R3 ;  /* 0x0000f803000085a7 */ /* 0x000ea400080010ff */
[----:B--2---:R-:W-:Y:S05]  /*9c30*/  @!P0 BRA `(.L_x_202) ;  /* 0xfffffffc00f08947 */ /* 0x004fea000383ffff */
[----:B------:R-:W-:Y:S05]  /*9c40*/  BRA `(.L_x_203) ;  /* 0xffffffb800747947 */ /* 0x000fea000383ffff */
.L_x_97:
[----:B-1----:R-:W-:-:S07]  /*9c50*/  MOV R0, UR6 ;  /* 0x0000000600007c02 */ /* 0x002fce0008000f00 */
.L_x_204:
[----:B-1----:R1:W2:Y:S02]  /*9c60*/  SYNCS.PHASECHK.TRANS64.TRYWAIT P0, [R0+URZ+0x100], R3 ;  /* 0x00010003000075a7 */ /* 0x0022a400080011ff */
[----:B--2---:R-:W-:Y:S05]  /*9c70*/  @!P0 NANOSLEEP.SYNCS 0x989680 ;  /* 0x009896800000895d */ /* 0x004fea0003900000 */
[----:B------:R-:W2:Y:S02]  /*9c80*/  @!P0 SYNCS.PHASECHK.TRANS64 P0, [R0+URZ+0x100], R3 ;  /* 0x00010003000085a7 */ /* 0x000ea400080010ff */
[----:B--2---:R-:W-:Y:S05]  /*9c90*/  @!P0 BRA `(.L_x_204) ;  /* 0xfffffffc00f08947 */ /* 0x004fea000383ffff */
[----:B------:R-:W-:Y:S05]  /*9ca0*/  BRA `(.L_x_205) ;  /* 0xffffffb800647947 */ /* 0x000fea000383ffff */
.L_x_99:
[----:B--2---:R2:W4:Y:S02]  /*9cb0*/  SYNCS.PHASECHK.TRANS64.TRYWAIT P0, [R0+URZ+0x120], R3 ;  /* 0x00012003000075a7 */ /* 0x00452400080011ff */
[----:B----4-:R-:W-:Y:S05]  /*9cc0*/  @!P0 NANOSLEEP.SYNCS 0x989680 ;  /* 0x009896800000895d */ /* 0x010fea0003900000 */
[----:B------:R-:W4:Y:S02]  /*9cd0*/  @!P0 SYNCS.PHASECHK.TRANS64 P0, [R0+URZ+0x120], R3 ;  /* 0x00012003000085a7 */ /* 0x000f2400080010ff */
[----:B----4-:R-:W-:Y:S05]  /*9ce0*/  @!P0 BRA `(.L_x_99) ;  /* 0xfffffffc00f08947 */ /* 0x010fea000383ffff */
[----:B------:R-:W-:Y:S05]  /*9cf0*/  BRA `(.L_x_206) ;  /* 0xffffffbc00207947 */ /* 0x000fea000383ffff */
.L_x_110:
[----:B-1----:R-:W-:Y:S04]  /*9d00*/  MOV R3, UR48 ;  /* 0x0000003000037c02 */ /* 0x002fe80008000f00 */
[----:B------:R1:W3:Y:S03]  /*9d10*/  SYNCS.PHASECHK.TRANS64.TRYWAIT P1, [R3+URZ+0xd0], R4 ;  /* 0x0000d004030075a7 */ /* 0x0002e600080211ff */
[----:B---3--:R-:W-:Y:S05]  /*9d20*/  @!P1 NANOSLEEP.SYNCS 0x989680 ;  /* 0x009896800000995d */ /* 0x008fea0003900000 */
[----:B------:R-:W3:Y:S02]  /*9d30*/  @!P1 SYNCS.PHASECHK.TRANS64 P1, [R3+URZ+0xd0], R4 ;  /* 0x0000d004030095a7 */ /* 0x000ee400080210ff */
[----:B---3--:R-:W-:Y:S05]  /*9d40*/  @!P1 BRA `(.L_x_110) ;  /* 0xfffffffc00ec9947 */ /* 0x008fea000383ffff */
[----:B------:R-:W-:Y:S05]  /*9d50*/  BRA `(.L_x_109) ;  /* 0xffffffc800347947 */ /* 0x000fea000383ffff */
.L_x_112:
[----:B-1----:R1:W4:Y:S02]  /*9d60*/  SYNCS.PHASECHK.TRANS64.TRYWAIT P0, [R79+URZ+0x140], R0 ;  /* 0x000140004f0075a7 */ /* 0x00232400080011ff */
[----:B----4-:R-:W-:Y:S05]  /*9d70*/  @!P0 NANOSLEEP.SYNCS 0x989680 ;  /* 0x009896800000895d */ /* 0x010fea0003900000 */
[----:B------:R-:W4:Y:S02]  /*9d80*/  @!P0 SYNCS.PHASECHK.TRANS64 P0, [R79+URZ+0x140], R0 ;  /* 0x000140004f0085a7 */ /* 0x000f2400080010ff */
[----:B----4-:R-:W-:Y:S05]  /*9d90*/  @!P0 BRA `(.L_x_112) ;  /* 0xfffffffc00f08947 */ /* 0x010fea000383ffff */
[----:B------:R-:W-:Y:S05]  /*9da0*/  BRA `(.L_x_111) ;  /* 0xffffffc8008c7947 */ /* 0x000fea000383ffff */
.L_x_121:
[----:B-1----:R1:W2:Y:S02]  /*9db0*/  SYNCS.PHASECHK.TRANS64.TRYWAIT P0, [R3+URZ+0xd0], R0 ;  /* 0x0000d000030075a7 */ /* 0x0022a400080011ff */
[----:B--2---:R-:W-:Y:S05]  /*9dc0*/  @!P0 NANOSLEEP.SYNCS 0x989680 ;  /* 0x009896800000895d */ /* 0x004fea0003900000 */
[----:B------:R-:W2:Y:S02]  /*9dd0*/  @!P0 SYNCS.PHASECHK.TRANS64 P0, [R3+URZ+0xd0], R0 ;  /* 0x0000d000030085a7 */ /* 0x000ea400080010ff */
[----:B--2---:R-:W-:Y:S05]  /*9de0*/  @!P0 BRA `(.L_x_121) ;  /* 0xfffffffc00f08947 */ /* 0x004fea000383ffff */
[----:B------:R-:W-:Y:S05]  /*9df0*/  BRA `(.L_x_120) ;  /* 0xffffffd000887947 */ /* 0x000fea000383ffff */
.L_x_129:
[----:B-1----:R1:W2:Y:S02]  /*9e00*/  SYNCS.PHASECHK.TRANS64.TRYWAIT P0, [R3+URZ+0xd0], R6 ;  /* 0x0000d006030075a7 */ /* 0x0022a400080011ff */
[----:B--2---:R-:W-:Y:S05]  /*9e10*/  @!P0 NANOSLEEP.SYNCS 0x989680 ;  /* 0x009896800000895d */ /* 0x004fea0003900000 */
[----:B------:R-:W2:Y:S02]  /*9e20*/  @!P0 SYNCS.PHASECHK.TRANS64 P0, [R3+URZ+0xd0], R6 ;  /* 0x0000d006030085a7 */ /* 0x000ea400080010ff */
[----:B--2---:R-:W-:Y:S05]  /*9e30*/  @!P0 BRA `(.L_x_129) ;  /* 0xfffffffc00f08947 */ /* 0x004fea000383ffff */
[----:B------:R-:W-:Y:S05]  /*9e40*/  BRA `(.L_x_128) ;  /* 0xffffffd800e87947 */ /* 0x000fea000383ffff */
.L_x_137:
[----:B-1----:R1:W2:Y:S02]  /*9e50*/  SYNCS.PHASECHK.TRANS64.TRYWAIT P0, [R20+URZ+0xd0], R3 ;  /* 0x0000d003140075a7 */ /* 0x0022a400080011ff */
[----:B--2---:R-:W-:Y:S05]  /*9e60*/  @!P0 NANOSLEEP.SYNCS 0x989680 ;  /* 0x009896800000895d */ /* 0x004fea0003900000 */
[----:B------:R-:W2:Y:S02]  /*9e70*/  @!P0 SYNCS.PHASECHK.TRANS64 P0, [R20+URZ+0xd0], R3 ;  /* 0x0000d003140085a7 */ /* 0x000ea400080010ff */
[----:B--2---:R-:W-:Y:S05]  /*9e80*/  @!P0 BRA `(.L_x_137) ;  /* 0xfffffffc00f08947 */ /* 0x004fea000383ffff */
[----:B------:R-:W-:Y:S05]  /*9e90*/  BRA `(.L_x_136) ;  /* 0xffffffe400487947 */ /* 0x000fea000383ffff */
        .weak           $__internal_0_$__cuda_sm10x_tcgen05_guardrail_trap_col_being_dealloced_not_returned_by_alloc
        .type           $__internal_0_$__cuda_sm10x_tcgen05_guardrail_trap_col_being_dealloced_not_returned_by_alloc,@function
        .size           $__internal_0_$__cuda_sm10x_tcgen05_guardrail_trap_col_being_dealloced_not_returned_by_alloc,($__internal_1_$__cuda_sm10x_tcgen05_guardrail_trap_phase_invalid_during_alloc - $__internal_0_$__cuda_sm10x_tcgen05_guardrail_trap_col_being_dealloced_not_returned_by_alloc)
$__internal_0_$__cuda_sm10x_tcgen05_guardrail_trap_col_being_dealloced_not_returned_by_alloc:
[----:B------:R-:W-:Y:S05]  /*9ea0*/  BPT.TRAP 0x1 ;  /* 0x000000040000795c */ /* 0x000fea0000300000 */
[----:B------:R-:W-:-:S04]  /*9eb0*/  HFMA2 R3, -RZ, RZ, 0, 0 ;  /* 0x00000000ff037431 */ /* 0x000fc800000001ff */
[----:B------:R-:W-:Y:S05]  /*9ec0*/  RET.REL.NODEC R2 `(_ZN7cutlass13device_kernelINS_4gemm6kernel13GemmUniversalIN4cute5tupleIJiiiiEEENS1_10collective13CollectiveMmaINS1_41MainloopSm100TmaUmmaWarpSpecializedSparseILi13ELi2ELi2ENS5_IJNS4_1CILi2EEENSA_ILi1EEESC_EEEEENS5_IJNSA_ILi256EEENSA_ILi64EEENSA_ILi128EEEEEENS_12float_e4m3_tENS5_IJNS4_6LayoutINS5_IJiNS5_IJSB_iEEEiEEENS5_IJlNS5_IJSC_SB_EEElEEEEENSK_INS5_IJNS5_IJSH_iEEESQ_iEEENS5_IJNS5_IJSH_NSA_ILi16384EEEEEENS5_IJSC_lEEElEEEEEEEESJ_NS5_IJlSC_lEEENS4_8TiledMMAINS4_8MMA_AtomIJNS4_32SM100_MMA_F8F6F4_2x1SM_SS_SPARSEISJ_SJ_fLi256ELi64ELNS4_4UMMA5MajorE0ELS13_0ELNS12_7ScaleInE0ELS14_0EEEEEENSK_INS5_IJSC_SC_SC_EEENS5_IJNSA_ILi0EEES18_S18_EEEEENS5_IJNS4_10UnderscoreES1B_S1B_EEEEENS4_18SM100_TMA_2SM_LOADENS4_14ComposedLayoutINS4_7SwizzleILi2ELi4ELi3EEENS4_25smem_sparse_ptr_flag_bitsILi2ELi8EEENSK_INS5_IJNS5_IJSC_NSA_ILi8EEEEEENS5_IJSB_SG_EEEEEENS5_IJNS5_IJS18_SH_EEESN_EEEEEEEvNS4_8identityES1E_NS1F_INS1G_ILi3ELi4ELi3EEENS4_18smem_ptr_flag_bitsILi8EEENSK_INS5_IJS1K_SH_EEENS5_IJSH_SC_EEEEEEEvS1S_EENS_8epilogue10collective18CollectiveEpilogueINS21_23Sm100TmaWarpSpecializedILi4ELi2ELi16ELb1ELb0EEEJNS5_IJSH_SG_SH_EEENS5_IJNSK_ISH_SC_EENSK_INSA_ILi16EEESC_EEEEEfNS5_IJSC_llEEEfS2B_NS21_6fusion15FusionCallbacksIS25_NS2C_17LinearCombinationIffffLNS_15FloatRoundStyleE2EEES26_S2A_JEEENS4_5SM1004TMEM4LOAD26SM100_TMEM_LOAD_32dp32b16xENS4_13SM90_TMA_LOADENS1F_INS1G_ILi2ELi5ELi2EEENS1U_ILi32EEENSK_INS5_IJNSA_ILi32EEENSA_ILi4EEEEEENS5_IJSC_S2P_EEEEEEENS4_39AutoVectorizingCopyWithAssumedAlignmentILi128EEENS4_14SM90_TMA_STOREES2U_S2W_S2W_EEEvvEEEEvNT_6ParamsE) ;  /* 0xffffff60024c7950 */ /* 0x000fea0003c3ffff */
        .weak           $__internal_1_$__cuda_sm10x_tcgen05_guardrail_trap_phase_invalid_during_alloc
        .type           $__internal_1_$__cuda_sm10x_tcgen05_guardrail_trap_phase_invalid_during_alloc,@function
        .size           $__internal_1_$__cuda_sm10x_tcgen05_guardrail_trap_phase_invalid_during_alloc,($__internal_2_$__cuda_sm10x_tcgen05_guardrail_trap_unallocated_columns_being_dealloced - $__internal_1_$__cuda_sm10x_tcgen05_guardrail_trap_phase_invalid_during_alloc)
$__internal_1_$__cuda_sm10x_tcgen05_guardrail_trap_phase_invalid_during_alloc:
[----:B------:R-:W-:Y:S05]  /*9ed0*/  BPT.TRAP 0x1 ;  /* 0x000000040000795c */ /* 0x000fea0000300000 */
[----:B------:R-:W-:-:S04]  /*9ee0*/  MOV R3, 0x0 ;  /* 0x0000000000037802 */ /* 0x000fc80000000f00 */
[----:B------:R-:W-:Y:S05]  /*9ef0*/  RET.REL.NODEC R2 `(_ZN7cutlass13device_kernelINS_4gemm6kernel13GemmUniversalIN4cute5tupleIJiiiiEEENS1_10collective13CollectiveMmaINS1_41MainloopSm100TmaUmmaWarpSpecializedSparseILi13ELi2ELi2ENS5_IJNS4_1CILi2EEENSA_ILi1EEESC_EEEEENS5_IJNSA_ILi256EEENSA_ILi64EEENSA_ILi128EEEEEENS_12float_e4m3_tENS5_IJNS4_6LayoutINS5_IJiNS5_IJSB_iEEEiEEENS5_IJlNS5_IJSC_SB_EEElEEEEENSK_INS5_IJNS5_IJSH_iEEESQ_iEEENS5_IJNS5_IJSH_NSA_ILi16384EEEEEENS5_IJSC_lEEElEEEEEEEESJ_NS5_IJlSC_lEEENS4_8TiledMMAINS4_8MMA_AtomIJNS4_32SM100_MMA_F8F6F4_2x1SM_SS_SPARSEISJ_SJ_fLi256ELi64ELNS4_4UMMA5MajorE0ELS13_0ELNS12_7ScaleInE0ELS14_0EEEEEENSK_INS5_IJSC_SC_SC_EEENS5_IJNSA_ILi0EEES18_S18_EEEEENS5_IJNS4_10UnderscoreES1B_S1B_EEEEENS4_18SM100_TMA_2SM_LOADENS4_14ComposedLayoutINS4_7SwizzleILi2ELi4ELi3EEENS4_25smem_sparse_ptr_flag_bitsILi2ELi8EEENSK_INS5_IJNS5_IJSC_NSA_ILi8EEEEEENS5_IJSB_SG_EEEEEENS5_IJNS5_IJS18_SH_EEESN_EEEEEEEvNS4_8identityES1E_NS1F_INS1G_ILi3ELi4ELi3EEENS4_18smem_ptr_flag_bitsILi8EEENSK_INS5_IJS1K_SH_EEENS5_IJSH_SC_EEEEEEEvS1S_EENS_8epilogue10collective18CollectiveEpilogueINS21_23Sm100TmaWarpSpecializedILi4ELi2ELi16ELb1ELb0EEEJNS5_IJSH_SG_SH_EEENS5_IJNSK_ISH_SC_EENSK_INSA_ILi16EEESC_EEEEEfNS5_IJSC_llEEEfS2B_NS21_6fusion15FusionCallbacksIS25_NS2C_17LinearCombinationIffffLNS_15FloatRoundStyleE2EEES26_S2A_JEEENS4_5SM1004TMEM4LOAD26SM100_TMEM_LOAD_32dp32b16xENS4_13SM90_TMA_LOADENS1F_INS1G_ILi2ELi5ELi2EEENS1U_ILi32EEENSK_INS5_IJNSA_ILi32EEENSA_ILi4EEEEEENS5_IJSC_S2P_EEEEEEENS4_39AutoVectorizingCopyWithAssumedAlignmentILi128EEENS4_14SM90_TMA_STOREES2U_S2W_S2W_EEEvvEEEEvNT_6ParamsE) ;  /* 0xffffff6002407950 */ /* 0x000fea0003c3ffff */
        .weak           $__internal_2_$__cuda_sm10x_tcgen05_guardrail_trap_unallocated_columns_being_dealloced
        .type           $__internal_2_$__cuda_sm10x_tcgen05_guardrail_trap_unallocated_columns_being_dealloced,@function
        .size           $__internal_2_$__cuda_sm10x_tcgen05_guardrail_trap_unallocated_columns_being_dealloced,(.L_x_208 - $__internal_2_$__cuda_sm10x_tcgen05_guardrail_trap_unallocated_columns_being_dealloced)
$__internal_2_$__cuda_sm10x_tcgen05_guardrail_trap_unallocated_columns_being_dealloced:
[----:B------:R-:W-:Y:S05]  /*9f00*/  BPT.TRAP 0x1 ;  /* 0x000000040000795c */ /* 0x000fea0000300000 */
[----:B------:R-:W-:-:S04]  /*9f10*/  HFMA2 R3, -RZ, RZ, 0, 0 ;  /* 0x00000000ff037431 */ /* 0x000fc800000001ff */
[----:B------:R-:W-:Y:S05]  /*9f20*/  RET.REL.NODEC R2 `(_ZN7cutlass13device_kernelINS_4gemm6kernel13GemmUniversalIN4cute5tupleIJiiiiEEENS1_10collective13CollectiveMmaINS1_41MainloopSm100TmaUmmaWarpSpecializedSparseILi13ELi2ELi2ENS5_IJNS4_1CILi2EEENSA_ILi1EEESC_EEEEENS5_IJNSA_ILi256EEENSA_ILi64EEENSA_ILi128EEEEEENS_12float_e4m3_tENS5_IJNS4_6LayoutINS5_IJiNS5_IJSB_iEEEiEEENS5_IJlNS5_IJSC_SB_EEElEEEEENSK_INS5_IJNS5_IJSH_iEEESQ_iEEENS5_IJNS5_IJSH_NSA_ILi16384EEEEEENS5_IJSC_lEEElEEEEEEEESJ_NS5_IJlSC_lEEENS4_8TiledMMAINS4_8MMA_AtomIJNS4_32SM100_MMA_F8F6F4_2x1SM_SS_SPARSEISJ_SJ_fLi256ELi64ELNS4_4UMMA5MajorE0ELS13_0ELNS12_7ScaleInE0ELS14_0EEEEEENSK_INS5_IJSC_SC_SC_EEENS5_IJNSA_ILi0EEES18_S18_EEEEENS5_IJNS4_10UnderscoreES1B_S1B_EEEEENS4_18SM100_TMA_2SM_LOADENS4_14ComposedLayoutINS4_7SwizzleILi2ELi4ELi3EEENS4_25smem_sparse_ptr_flag_bitsILi2ELi8EEENSK_INS5_IJNS5_IJSC_NSA_ILi8EEEEEENS5_IJSB_SG_EEEEEENS5_IJNS5_IJS18_SH_EEESN_EEEEEEEvNS4_8identityES1E_NS1F_INS1G_ILi3ELi4ELi3EEENS4_18smem_ptr_flag_bitsILi8EEENSK_INS5_IJS1K_SH_EEENS5_IJSH_SC_EEEEEEEvS1S_EENS_8epilogue10collective18CollectiveEpilogueINS21_23Sm100TmaWarpSpecializedILi4ELi2ELi16ELb1ELb0EEEJNS5_IJSH_SG_SH_EEENS5_IJNSK_ISH_SC_EENSK_INSA_ILi16EEESC_EEEEEfNS5_IJSC_llEEEfS2B_NS21_6fusion15FusionCallbacksIS25_NS2C_17LinearCombinationIffffLNS_15FloatRoundStyleE2EEES26_S2A_JEEENS4_5SM1004TMEM4LOAD26SM100_TMEM_LOAD_32dp32b16xENS4_13SM90_TMA_LOADENS1F_INS1G_ILi2ELi5ELi2EEENS1U_ILi32EEENSK_INS5_IJNSA_ILi32EEENSA_ILi4EEEEEENS5_IJSC_S2P_EEEEEEENS4_39AutoVectorizingCopyWithAssumedAlignmentILi128EEENS4_14SM90_TMA_STOREES2U_S2W_S2W_EEEvvEEEEvNT_6ParamsE) ;  /* 0xffffff6002347950 */ /* 0x000fea0003c3ffff */
.L_x_207:
[----:B------:R-:W-:-:S00]  /*9f30*/  BRA `(.L_x_207) ;  /* 0xfffffffc00fc7947 */ /* 0x000fc0000383ffff */
[----:B------:R-:W-:-:S00]  /*9f40*/  NOP ;  /* 0x0000000000007918 */ /* 0x000fc00000000000 */
        /* <DEDUP_REMOVED lines=11> */
.L_x_208:


//--------------------- .nv.global.init           --------------------------
	.section	.nv.global.init,"aw",@progbits
.nv.global.init:
	.type		$str$27,@object
	.size		$str$27,($str$28 - $str$27)
$str$27:
        /*0000*/ 	.byte	0x28, 0x61, 0x64, 0x64, 0x72, 0x65, 0x73, 0x73, 0x20, 0x26, 0x20, 0x6d, 0x61, 0x73, 0x6b, 0x29
        /*0010*/ 	.byte	0x20, 0x3d, 0x3d, 0x20, 0x30, 0x00
	.type		$str$28,@object
	.size		$str$28,($str$26 - $str$28)
$str$28:
        /*0016*/ 	.byte	0x2f, 0x74, 0x6d, 0x70, 0x2f, 0x63, 0x75, 0x74, 0x6c, 0x61, 0x73, 0x73, 0x5f, 0x73, 0x77, 0x65
        /*0026*/ 	.byte	0x65, 0x70, 0x5f, 0x73, 0x72, 0x63, 0x2f, 0x69, 0x6e, 0x63, 0x6c, 0x75, 0x64, 0x65, 0x2f, 0x63
        /*0036*/ 	.byte	0x75, 0x74, 0x65, 0x2f, 0x70, 0x6f, 0x69, 0x6e, 0x74, 0x65, 0x72, 0x5f, 0x66, 0x6c, 0x61, 0x67
        /*0046*/ 	.byte	0x67, 0x65, 0x64, 0x2e, 0x68, 0x70, 0x70, 0x00
	.type		$str$26,@object
	.size		$str$26,($str$25 - $str$26)
$str$26:
        /*004e*/ 	.byte	0x2f, 0x74, 0x6d, 0x70, 0x2f, 0x63, 0x75, 0x74, 0x6c, 0x61, 0x73, 0x73, 0x5f, 0x73, 0x77, 0x65
        /*005e*/ 	.byte	0x65, 0x70, 0x5f, 0x73, 0x72, 0x63, 0x2f, 0x69, 0x6e, 0x63, 0x6c, 0x75, 0x64, 0x65, 0x2f, 0x63
        /*006e*/ 	.byte	0x75, 0x74, 0x65, 0x2f, 0x61, 0x74, 0x6f, 0x6d, 0x2f, 0x63, 0x6f, 0x70, 0x79, 0x5f, 0x74, 0x72
        /*007e*/ 	.byte	0x61, 0x69, 0x74, 0x73, 0x5f, 0x73, 0x6d, 0x31, 0x30, 0x30, 0x2e, 0x68, 0x70, 0x70, 0x00
	.type		$str$25,@object
	.size		$str$25,(__unnamed_1 - $str$25)
$str$25:
        /*008d*/ 	.byte	0x28, 0x28, 0x75, 0x69, 0x6e, 0x74, 0x33, 0x32, 0x5f, 0x74, 0x28, 0x74, 0x68, 0x72, 0x65, 0x61
        /*009d*/ 	.byte	0x64, 0x49, 0x64, 0x78, 0x2e, 0x78, 0x29, 0x20, 0x2f, 0x20, 0x33, 0x32, 0x29, 0x20, 0x25, 0x20
        /*00ad*/ 	.byte	0x34, 0x29, 0x20, 0x3d, 0x3d, 0x20, 0x28, 0x28, 0x28, 0x74, 0x6d, 0x65, 0x6d, 0x5f, 0x61, 0x64
        /*00bd*/ 	.byte	0x64, 0x72, 0x20, 0x3e, 0x3e, 0x20, 0x31, 0x36, 0x29, 0x20, 0x2f, 0x20, 0x33, 0x32, 0x29, 0x20
        /*00cd*/ 	.byte	0x25, 0x20, 0x34, 0x29, 0x00
	.type		__unnamed_1,@object
	.size		__unnamed_1,(__unnamed_2 - __unnamed_1)
__unnamed_1:
        /*00d2*/ 	.byte	0x61, 0x75, 0x74, 0x6f, 0x20, 0x63, 0x75, 0x74, 0x65, 0x3a, 0x3a, 0x61, 0x73, 0x5f, 0x70, 0x6f
        /* <DEDUP_REMOVED lines=23> */
        /*0252*/ 	.byte	0x3a, 0x43, 0x3c, 0x32, 0x30, 0x34, 0x38, 0x3e, 0x3e, 0x3e, 0x3e, 0x5d, 0x00
	.type		__unnamed_2,@object
	.size		__unnamed_2,(.L_2 - __unnamed_2)
__unnamed_2:
        /* <DEDUP_REMOVED lines=42> */
        /*04ff*/ 	.byte	0x3e, 0x5d, 0x00
.L_2:


//--------------------- .nv.shared._ZN7cutlass13device_kernelINS_4gemm6kernel13GemmUniversalIN4cute5tupleIJiiiiEEENS1_10collective13CollectiveMmaINS1_41MainloopSm100TmaUmmaWarpSpecializedSparseILi13ELi2ELi2ENS5_IJNS4_1CILi2EEENSA_ILi1EEESC_EEEEENS5_IJNSA_ILi256EEENSA_ILi64EEENSA_ILi128EEEEEENS_12float_e4m3_tENS5_IJNS4_6LayoutINS5_IJiNS5_IJSB_iEEEiEEENS5_IJlNS5_IJSC_SB_EEElEEEEENSK_INS5_IJNS5_IJSH_iEEESQ_iEEENS5_IJNS5_IJSH_NSA_ILi16384EEEEEENS5_IJSC_lEEElEEEEEEEESJ_NS5_IJlSC_lEEENS4_8TiledMMAINS4_8MMA_AtomIJNS4_32SM100_MMA_F8F6F4_2x1SM_SS_SPARSEISJ_SJ_fLi256ELi64ELNS4_4UMMA5MajorE0ELS13_0ELNS12_7ScaleInE0ELS14_0EEEEEENSK_INS5_IJSC_SC_SC_EEENS5_IJNSA_ILi0EEES18_S18_EEEEENS5_IJNS4_10UnderscoreES1B_S1B_EEEEENS4_18SM100_TMA_2SM_LOADENS4_14ComposedLayoutINS4_7SwizzleILi2ELi4ELi3EEENS4_25smem_sparse_ptr_flag_bitsILi2ELi8EEENSK_INS5_IJNS5_IJSC_NSA_ILi8EEEEEENS5_IJSB_SG_EEEEEENS5_IJNS5_IJS18_SH_EEESN_EEEEEEEvNS4_8identityES1E_NS1F_INS1G_ILi3ELi4ELi3EEENS4_18smem_ptr_flag_bitsILi8EEENSK_INS5_IJS1K_SH_EEENS5_IJSH_SC_EEEEEEEvS1S_EENS_8epilogue10collective18CollectiveEpilogueINS21_23Sm100TmaWarpSpecializedILi4ELi2ELi16ELb1ELb0EEEJNS5_IJSH_SG_SH_EEENS5_IJNSK_ISH_SC_EENSK_INSA_ILi16EEESC_EEEEEfNS5_IJSC_llEEEfS2B_NS21_6fusion15FusionCallbacksIS25_NS2C_17LinearCombinationIffffLNS_15FloatRoundStyleE2EEES26_S2A_JEEENS4_5SM1004TMEM4LOAD26SM100_TMEM_LOAD_32dp32b16xENS4_13SM90_TMA_LOADENS1F_INS1G_ILi2ELi5ELi2EEENS1U_ILi32EEENSK_INS5_IJNSA_ILi32EEENSA_ILi4EEEEEENS5_IJSC_S2P_EEEEEEENS4_39AutoVectorizingCopyWithAssumedAlignmentILi128EEENS4_14SM90_TMA_STOREES2U_S2W_S2W_EEEvvEEEEvNT_6ParamsE --------------------------
	.section	.nv.shared._ZN7cutlass13device_kernelINS_4gemm6kernel13GemmUniversalIN4cute5tupleIJiiiiEEENS1_10collective13CollectiveMmaINS1_41MainloopSm100TmaUmmaWarpSpecializedSparseILi13ELi2ELi2ENS5_IJNS4_1CILi2EEENSA_ILi1EEESC_EEEEENS5_IJNSA_ILi256EEENSA_ILi64EEENSA_ILi128EEEEEENS_12float_e4m3_tENS5_IJNS4_6LayoutINS5_IJiNS5_IJSB_iEEEiEEENS5_IJlNS5_IJSC_SB_EEElEEEEENSK_INS5_IJNS5_IJSH_iEEESQ_iEEENS5_IJNS5_IJSH_NSA_ILi16384EEEEEENS5_IJSC_lEEElEEEEEEEESJ_NS5_IJlSC_lEEENS4_8TiledMMAINS4_8MMA_AtomIJNS4_32SM100_MMA_F8F6F4_2x1SM_SS_SPARSEISJ_SJ_fLi256ELi64ELNS4_4UMMA5MajorE0ELS13_0ELNS12_7ScaleInE0ELS14_0EEEEEENSK_INS5_IJSC_SC_SC_EEENS5_IJNSA_ILi0EEES18_S18_EEEEENS5_IJNS4_10UnderscoreES1B_S1B_EEEEENS4_18SM100_TMA_2SM_LOADENS4_14ComposedLayoutINS4_7SwizzleILi2ELi4ELi3EEENS4_25smem_sparse_ptr_flag_bitsILi2ELi8EEENSK_INS5_IJNS5_IJSC_NSA_ILi8EEEEEENS5_IJSB_SG_EEEEEENS5_IJNS5_IJS18_SH_EEESN_EEEEEEEvNS4_8identityES1E_NS1F_INS1G_ILi3ELi4ELi3EEENS4_18smem_ptr_flag_bitsILi8EEENSK_INS5_IJS1K_SH_EEENS5_IJSH_SC_EEEEEEEvS1S_EENS_8epilogue10collective18CollectiveEpilogueINS21_23Sm100TmaWarpSpecializedILi4ELi2ELi16ELb1ELb0EEEJNS5_IJSH_SG_SH_EEENS5_IJNSK_ISH_SC_EENSK_INSA_ILi16EEESC_EEEEEfNS5_IJSC_llEEEfS2B_NS21_6fusion15FusionCallbacksIS25_NS2C_17LinearCombinationIffffLNS_15FloatRoundStyleE2EEES26_S2A_JEEENS4_5SM1004TMEM4LOAD26SM100_TMEM_LOAD_32dp32b16xENS4_13SM90_TMA_LOADENS1F_INS1G_ILi2ELi5ELi2EEENS1U_ILi32EEENSK_INS5_IJNSA_ILi32EEENSA_ILi4EEEEEENS5_IJSC_S2P_EEEEEEENS4_39AutoVectorizingCopyWithAssumedAlignmentILi128EEENS4_14SM90_TMA_STOREES2U_S2W_S2W_EEEvvEEEEvNT_6ParamsE,"aw",@nobits
	.sectionflags	@""
	.align	16
	.zero		1024


//--------------------- .nv.shared.reserved.0     --------------------------
	.section	.nv.shared.reserved.0,"aw",@nobits
	.weak		__nv_reservedSMEM_offset_0_alias
	.size		__nv_reservedSMEM_offset_0_alias, 0, 64
	.other		__nv_reservedSMEM_offset_0_alias,@"STO_CUDA_RESERVED_SHARED STV_DEFAULT"
__nv_reservedSMEM_offset_0_alias:
	.zero		0
.nv.shared.reserved.0:
	.zero		64
	.weak		__nv_reservedSMEM_tcgen05_partition
	.type		__nv_reservedSMEM_tcgen05_partition,@object
	.size		__nv_reservedSMEM_tcgen05_partition,(.L_0 - __nv_reservedSMEM_tcgen05_partition)
__nv_reservedSMEM_tcgen05_partition:
	.zero		32
.L_0:


//--------------------- .nv.global                --------------------------
	.section	.nv.global,"aw",@nobits
.nv.global:
	.type		_ZN39_INTERNAL_6424eae2_4_k_cu_d40685f6_27824cute1_E,@object
	.size		_ZN39_INTERNAL_6424eae2_4_k_cu_d40685f6_27824cute1_E,(_ZN39_INTERNAL_6424eae2_4_k_cu_d40685f6_27824cuda3std3__45__cpo6cbeginE - _ZN39_INTERNAL_6424eae2_4_k_cu_d40685f6_27824cute1_E)
_ZN39_INTERNAL_6424eae2_4_k_cu_d40685f6_27824cute1_E:
	.zero		1
	.type		_ZN39_INTERNAL_6424eae2_4_k_cu_d40685f6_27824cuda3std3__45__cpo6cbeginE,@object
	.size		_ZN39_INTERNAL_6424eae2_4_k_cu_d40685f6_27824cuda3std3__45__cpo6cbeginE,(_ZN39_INTERNAL_6424eae2_4_k_cu_d40685f6_27824cuda3std3__48in_placeE - _ZN39_INTERNAL_6424eae2_4_k_cu_d40685f6_27824cuda3std3__45__cpo6cbeginE)
_ZN39_INTERNAL_6424eae2_4_k_cu_d40685f6_27824cuda3std3__45__cpo6cbeginE:
	.zero		1
	.type		_ZN39_INTERNAL_6424eae2_4_k_cu_d40685f6_27824cuda3std3__48in_placeE,@object
	.size		_ZN39_INTERNAL_6424eae2_4_k_cu_d40685f6_27824cuda3std3__48in_placeE,(_ZN39_INTERNAL_6424eae2_4_k_cu_d40685f6_27824cuda3std6ranges3__45__cpo9iter_moveE - _ZN39_INTERNAL_6424eae2_4_k_cu_d40685f6_27824cuda3std3__48in_placeE)
_ZN39_INTERNAL_6424eae2_4_k_cu_d40685f6_27824cuda3std3__48in_placeE:
	.zero		1
	.type		_ZN39_INTERNAL_6424eae2_4_k_cu_d40685f6_27824cuda3std6ranges3__45__cpo9iter_moveE,@object
	.size		_ZN39_INTERNAL_6424eae2_4_k_cu_d40685f6_27824cuda3std6ranges3__45__cpo9iter_moveE,(_ZN39_INTERNAL_6424eae2_4_k_cu_d40685f6_27824cuda3std3__45__cpo5beginE - _ZN39_INTERNAL_6424eae2_4_k_cu_d40685f6_27824cuda3std6ranges3__45__cpo9iter_moveE)
_ZN39_INTERNAL_6424eae2_4_k_cu_d40685f6_27824cuda3std6ranges3__45__cpo9iter_moveE:
	.zero		1
	.type		_ZN39_INTERNAL_6424eae2_4_k_cu_d40685f6_27824cuda3std3__45__cpo5beginE,@object
	.size		_ZN39_INTERNAL_6424eae2_4_k_cu_d40685f6_27824cuda3std3__45__cpo5beginE,(_ZN39_INTERNAL_6424eae2_4_k_cu_d40685f6_27824cuda3std3__441_GLOBAL__N__6424eae2_4_k_cu_d40685f6_27826ignoreE - _ZN39_INTERNAL_6424eae2_4_k_cu_d40685f6_27824cuda3std3__45__cpo5beginE)
_ZN39_INTERNAL_6424eae2_4_k_cu_d40685f6_27824cuda3std3__45__cpo5beginE:
	.zero		1
	.type		_ZN39_INTERNAL_6424eae2_4_k_cu_d40685f6_27824cuda3std3__441_GLOBAL__N__6424eae2_4_k_cu_d40685f6_27826ignoreE,@object
	.size		_ZN39_INTERNAL_6424eae2_4_k_cu_d40685f6_27824cuda3std3__441_GLOBAL__N__6424eae2_4_k_cu_d40685f6_27826ignoreE,(_ZN39_INTERNAL_6424eae2_4_k_cu_d40685f6_27824cute7productE - _ZN39_INTERNAL_6424eae2_4_k_cu_d40685f6_27824cuda3std3__441_GLOBAL__N__6424eae2_4_k_cu_d40685f6_27826ignoreE)
_ZN39_INTERNAL_6424eae2_4_k_cu_d40685f6_27824cuda3std3__441_GLOBAL__N__6424eae2_4_k_cu_d40685f6_27826ignoreE:
	.zero		1
	.type		_ZN39_INTERNAL_6424eae2_4_k_cu_d40685f6_27824cute7productE,@object
	.size		_ZN39_INTERNAL_6424eae2_4_k_cu_d40685f6_27824cute7productE,(_ZN39_INTERNAL_6424eae2_4_k_cu_d40685f6_27824cuda3std3__45__cpo3endE - _ZN39_INTERNAL_6424eae2_4_k_cu_d40685f6_27824cute7productE)
_ZN39_INTERNAL_6424eae2_4_k_cu_d40685f6_27824cute7productE:
	.zero		1
	.type		_ZN39_INTERNAL_6424eae2_4_k_cu_d40685f6_27824cuda3std3__45__cpo3endE,@object
	.size		_ZN39_INTERNAL_6424eae2_4_k_cu_d40685f6_27824cuda3std3__45__cpo3endE,(_ZN39_INTERNAL_6424eae2_4_k_cu_d40685f6_27824cuda3std3__419piecewise_constructE - _ZN39_INTERNAL_6424eae2_4_k_cu_d40685f6_27824cuda3std3__45__cpo3endE)
_ZN39_INTERNAL_6424eae2_4_k_cu_d40685f6_27824cuda3std3__45__cpo3endE:
	.zero		1
	.type		_ZN39_INTERNAL_6424eae2_4_k_cu_d40685f6_27824cuda3std3__419piecewise_constructE,@object
	.size		_ZN39_INTERNAL_6424eae2_4_k_cu_d40685f6_27824cuda3std3__419piecewise_constructE,(_ZN39_INTERNAL_6424eae2_4_k_cu_d40685f6_27824cuda3std3__45__cpo4cendE - _ZN39_INTERNAL_6424eae2_4_k_cu_d40685f6_27824cuda3std3__419piecewise_constructE)
_ZN39_INTERNAL_6424eae2_4_k_cu_d40685f6_27824cuda3std3__419piecewise_constructE:
	.zero		1
	.type		_ZN39_INTERNAL_6424eae2_4_k_cu_d40685f6_27824cuda3std3__45__cpo4cendE,@object
	.size		_ZN39_INTERNAL_6424eae2_4_k_cu_d40685f6_27824cuda3std3__45__cpo4cendE,(_ZN39_INTERNAL_6424eae2_4_k_cu_d40685f6_27824cuda3std6ranges3__45__cpo4swapE - _ZN39_INTERNAL_6424eae2_4_k_cu_d40685f6_27824cuda3std3__45__cpo4cendE)
_ZN39_INTERNAL_6424eae2_4_k_cu_d40685f6_27824cuda3std3__45__cpo4cendE:
	.zero		1
	.type		_ZN39_INTERNAL_6424eae2_4_k_cu_d40685f6_27824cuda3std6ranges3__45__cpo4swapE,@object
	.size		_ZN39_INTERNAL_6424eae2_4_k_cu_d40685f6_27824cuda3std6ranges3__45__cpo4swapE,(.L_10 - _ZN39_INTERNAL_6424eae2_4_k_cu_d40685f6_27824cuda3std6ranges3__45__cpo4swapE)
_ZN39_INTERNAL_6424eae2_4_k_cu_d40685f6_27824cuda3std6ranges3__45__cpo4swapE:
	.zero		1
.L_10:


//--------------------- .nv.constant0._ZN7cutlass13device_kernelINS_4gemm6kernel13GemmUniversalIN4cute5tupleIJiiiiEEENS1_10collective13CollectiveMmaINS1_41MainloopSm100TmaUmmaWarpSpecializedSparseILi13ELi2ELi2ENS5_IJNS4_1CILi2EEENSA_ILi1EEESC_EEEEENS5_IJNSA_ILi256EEENSA_ILi64EEENSA_ILi128EEEEEENS_12float_e4m3_tENS5_IJNS4_6LayoutINS5_IJiNS5_IJSB_iEEEiEEENS5_IJlNS5_IJSC_SB_EEElEEEEENSK_INS5_IJNS5_IJSH_iEEESQ_iEEENS5_IJNS5_IJSH_NSA_ILi16384EEEEEENS5_IJSC_lEEElEEEEEEEESJ_NS5_IJlSC_lEEENS4_8TiledMMAINS4_8MMA_AtomIJNS4_32SM100_MMA_F8F6F4_2x1SM_SS_SPARSEISJ_SJ_fLi256ELi64ELNS4_4UMMA5MajorE0ELS13_0ELNS12_7ScaleInE0ELS14_0EEEEEENSK_INS5_IJSC_SC_SC_EEENS5_IJNSA_ILi0EEES18_S18_EEEEENS5_IJNS4_10UnderscoreES1B_S1B_EEEEENS4_18SM100_TMA_2SM_LOADENS4_14ComposedLayoutINS4_7SwizzleILi2ELi4ELi3EEENS4_25smem_sparse_ptr_flag_bitsILi2ELi8EEENSK_INS5_IJNS5_IJSC_NSA_ILi8EEEEEENS5_IJSB_SG_EEEEEENS5_IJNS5_IJS18_SH_EEESN_EEEEEEEvNS4_8identityES1E_NS1F_INS1G_ILi3ELi4ELi3EEENS4_18smem_ptr_flag_bitsILi8EEENSK_INS5_IJS1K_SH_EEENS5_IJSH_SC_EEEEEEEvS1S_EENS_8epilogue10collective18CollectiveEpilogueINS21_23Sm100TmaWarpSpecializedILi4ELi2ELi16ELb1ELb0EEEJNS5_IJSH_SG_SH_EEENS5_IJNSK_ISH_SC_EENSK_INSA_ILi16EEESC_EEEEEfNS5_IJSC_llEEEfS2B_NS21_6fusion15FusionCallbacksIS25_NS2C_17LinearCombinationIffffLNS_15FloatRoundStyleE2EEES26_S2A_JEEENS4_5SM1004TMEM4LOAD26SM100_TMEM_LOAD_32dp32b16xENS4_13SM90_TMA_LOADENS1F_INS1G_ILi2ELi5ELi2EEENS1U_ILi32EEENSK_INS5_IJNSA_ILi32EEENSA_ILi4EEEEEENS5_IJSC_S2P_EEEEEEENS4_39AutoVectorizingCopyWithAssumedAlignmentILi128EEENS4_14SM90_TMA_STOREES2U_S2W_S2W_EEEvvEEEEvNT_6ParamsE --------------------------
	.section	.nv.constant0._ZN7cutlass13device_kernelINS_4gemm6kernel13GemmUniversalIN4cute5tupleIJiiiiEEENS1_10collective13CollectiveMmaINS1_41MainloopSm100TmaUmmaWarpSpecializedSparseILi13ELi2ELi2ENS5_IJNS4_1CILi2EEENSA_ILi1EEESC_EEEEENS5_IJNSA_ILi256EEENSA_ILi64EEENSA_ILi128EEEEEENS_12float_e4m3_tENS5_IJNS4_6LayoutINS5_IJiNS5_IJSB_iEEEiEEENS5_IJlNS5_IJSC_SB_EEElEEEEENSK_INS5_IJNS5_IJSH_iEEESQ_iEEENS5_IJNS5_IJSH_NSA_ILi16384EEEEEENS5_IJSC_lEEElEEEEEEEESJ_NS5_IJlSC_lEEENS4_8TiledMMAINS4_8MMA_AtomIJNS4_32SM100_MMA_F8F6F4_2x1SM_SS_SPARSEISJ_SJ_fLi256ELi64ELNS4_4UMMA5MajorE0ELS13_0ELNS12_7ScaleInE0ELS14_0EEEEEENSK_INS5_IJSC_SC_SC_EEENS5_IJNSA_ILi0EEES18_S18_EEEEENS5_IJNS4_10UnderscoreES1B_S1B_EEEEENS4_18SM100_TMA_2SM_LOADENS4_14ComposedLayoutINS4_7SwizzleILi2ELi4ELi3EEENS4_25smem_sparse_ptr_flag_bitsILi2ELi8EEENSK_INS5_IJNS5_IJSC_NSA_ILi8EEEEEENS5_IJSB_SG_EEEEEENS5_IJNS5_IJS18_SH_EEESN_EEEEEEEvNS4_8identityES1E_NS1F_INS1G_ILi3ELi4ELi3EEENS4_18smem_ptr_flag_bitsILi8EEENSK_INS5_IJS1K_SH_EEENS5_IJSH_SC_EEEEEEEvS1S_EENS_8epilogue10collective18CollectiveEpilogueINS21_23Sm100TmaWarpSpecializedILi4ELi2ELi16ELb1ELb0EEEJNS5_IJSH_SG_SH_EEENS5_IJNSK_ISH_SC_EENSK_INSA_ILi16EEESC_EEEEEfNS5_IJSC_llEEEfS2B_NS21_6fusion15FusionCallbacksIS25_NS2C_17LinearCombinationIffffLNS_15FloatRoundStyleE2EEES26_S2A_JEEENS4_5SM1004TMEM4LOAD26SM100_TMEM_LOAD_32dp32b16xENS4_13SM90_TMA_LOADENS1F_INS1G_ILi2ELi5ELi2EEENS1U_ILi32EEENSK_INS5_IJNSA_ILi32EEENSA_ILi4EEEEEENS5_IJSC_S2P_EEEEEEENS4_39AutoVectorizingCopyWithAssumedAlignmentILi128EEENS4_14SM90_TMA_STOREES2U_S2W_S2W_EEEvvEEEEvNT_6ParamsE,"a",@progbits
	.sectionflags	@""
	.align	4
.nv.constant0._ZN7cutlass13device_kernelINS_4gemm6kernel13GemmUniversalIN4cute5tupleIJiiiiEEENS1_10collective13CollectiveMmaINS1_41MainloopSm100TmaUmmaWarpSpecializedSparseILi13ELi2ELi2ENS5_IJNS4_1CILi2EEENSA_ILi1EEESC_EEEEENS5_IJNSA_ILi256EEENSA_ILi64EEENSA_ILi128EEEEEENS_12float_e4m3_tENS5_IJNS4_6LayoutINS5_IJiNS5_IJSB_iEEEiEEENS5_IJlNS5_IJSC_SB_EEElEEEEENSK_INS5_IJNS5_IJSH_iEEESQ_iEEENS5_IJNS5_IJSH_NSA_ILi16384EEEEEENS5_IJSC_lEEElEEEEEEEESJ_NS5_IJlSC_lEEENS4_8TiledMMAINS4_8MMA_AtomIJNS4_32SM100_MMA_F8F6F4_2x1SM_SS_SPARSEISJ_SJ_fLi256ELi64ELNS4_4UMMA5MajorE0ELS13_0ELNS12_7ScaleInE0ELS14_0EEEEEENSK_INS5_IJSC_SC_SC_EEENS5_IJNSA_ILi0EEES18_S18_EEEEENS5_IJNS4_10UnderscoreES1B_S1B_EEEEENS4_18SM100_TMA_2SM_LOADENS4_14ComposedLayoutINS4_7SwizzleILi2ELi4ELi3EEENS4_25smem_sparse_ptr_flag_bitsILi2ELi8EEENSK_INS5_IJNS5_IJSC_NSA_ILi8EEEEEENS5_IJSB_SG_EEEEEENS5_IJNS5_IJS18_SH_EEESN_EEEEEEEvNS4_8identityES1E_NS1F_INS1G_ILi3ELi4ELi3EEENS4_18smem_ptr_flag_bitsILi8EEENSK_INS5_IJS1K_SH_EEENS5_IJSH_SC_EEEEEEEvS1S_EENS_8epilogue10collective18CollectiveEpilogueINS21_23Sm100TmaWarpSpecializedILi4ELi2ELi16ELb1ELb0EEEJNS5_IJSH_SG_SH_EEENS5_IJNSK_ISH_SC_EENSK_INSA_ILi16EEESC_EEEEEfNS5_IJSC_llEEEfS2B_NS21_6fusion15FusionCallbacksIS25_NS2C_17LinearCombinationIffffLNS_15FloatRoundStyleE2EEES26_S2A_JEEENS4_5SM1004TMEM4LOAD26SM100_TMEM_LOAD_32dp32b16xENS4_13SM90_TMA_LOADENS1F_INS1G_ILi2ELi5ELi2EEENS1U_ILi32EEENSK_INS5_IJNSA_ILi32EEENSA_ILi4EEEEEENS5_IJSC_S2P_EEEEEEENS4_39AutoVectorizingCopyWithAssumedAlignmentILi128EEENS4_14SM90_TMA_STOREES2U_S2W_S2W_EEEvvEEEEvNT_6ParamsE:
	.zero		3456


//--------------------- SYMBOLS --------------------------

	.type		.nv.reservedSmem.offset0,@object
	.size		.nv.reservedSmem.offset0,0x4
	.type		.nv.reservedSmem.cap,@object
	.size		.nv.reservedSmem.cap,0x4
	.type		__assertfail,@function
